//
// Generated by NVIDIA NVVM Compiler
//
// Compiler Build ID: CL-36424714
// Cuda compilation tools, release 13.0, V13.0.88
// Based on NVVM 20.0.0
//

.version 9.0
.target sm_100
.address_size 64

	// .globl	_Z6vecAddPfS_S_i
.func  (.param .b64 func_retval0) __internal_accurate_pow
(
	.param .b64 __internal_accurate_pow_param_0
)
;
.global .align 1 .b8 _ZN34_INTERNAL_25cce879_4_k_cu_21188fb34cuda3std3__45__cpo5beginE[1];
.global .align 1 .b8 _ZN34_INTERNAL_25cce879_4_k_cu_21188fb34cuda3std3__45__cpo3endE[1];
.global .align 1 .b8 _ZN34_INTERNAL_25cce879_4_k_cu_21188fb34cuda3std3__45__cpo6cbeginE[1];
.global .align 1 .b8 _ZN34_INTERNAL_25cce879_4_k_cu_21188fb34cuda3std3__45__cpo4cendE[1];
.global .align 1 .b8 _ZN34_INTERNAL_25cce879_4_k_cu_21188fb34cuda3std3__45__cpo6rbeginE[1];
.global .align 1 .b8 _ZN34_INTERNAL_25cce879_4_k_cu_21188fb34cuda3std3__45__cpo4rendE[1];
.global .align 1 .b8 _ZN34_INTERNAL_25cce879_4_k_cu_21188fb34cuda3std3__45__cpo7crbeginE[1];
.global .align 1 .b8 _ZN34_INTERNAL_25cce879_4_k_cu_21188fb34cuda3std3__45__cpo5crendE[1];
.global .align 1 .b8 _ZN34_INTERNAL_25cce879_4_k_cu_21188fb34cuda3std3__436_GLOBAL__N__25cce879_4_k_cu_21188fb36ignoreE[1];
.global .align 1 .b8 _ZN34_INTERNAL_25cce879_4_k_cu_21188fb34cuda3std3__419piecewise_constructE[1];
.global .align 1 .b8 _ZN34_INTERNAL_25cce879_4_k_cu_21188fb34cuda3std3__48in_placeE[1];
.global .align 1 .b8 _ZN34_INTERNAL_25cce879_4_k_cu_21188fb34cuda3std3__420unreachable_sentinelE[1];
.global .align 1 .b8 _ZN34_INTERNAL_25cce879_4_k_cu_21188fb34cuda3std3__47nulloptE[1];
.global .align 1 .b8 _ZN34_INTERNAL_25cce879_4_k_cu_21188fb34cuda3std3__48unexpectE[1];
.global .align 1 .b8 _ZN34_INTERNAL_25cce879_4_k_cu_21188fb34cuda3std6ranges3__45__cpo4swapE[1];
.global .align 1 .b8 _ZN34_INTERNAL_25cce879_4_k_cu_21188fb34cuda3std6ranges3__45__cpo9iter_moveE[1];
.global .align 1 .b8 _ZN34_INTERNAL_25cce879_4_k_cu_21188fb34cuda3std6ranges3__45__cpo5beginE[1];
.global .align 1 .b8 _ZN34_INTERNAL_25cce879_4_k_cu_21188fb34cuda3std6ranges3__45__cpo3endE[1];
.global .align 1 .b8 _ZN34_INTERNAL_25cce879_4_k_cu_21188fb34cuda3std6ranges3__45__cpo6cbeginE[1];
.global .align 1 .b8 _ZN34_INTERNAL_25cce879_4_k_cu_21188fb34cuda3std6ranges3__45__cpo4cendE[1];
.global .align 1 .b8 _ZN34_INTERNAL_25cce879_4_k_cu_21188fb34cuda3std6ranges3__45__cpo7advanceE[1];
.global .align 1 .b8 _ZN34_INTERNAL_25cce879_4_k_cu_21188fb34cuda3std6ranges3__45__cpo9iter_swapE[1];
.global .align 1 .b8 _ZN34_INTERNAL_25cce879_4_k_cu_21188fb34cuda3std6ranges3__45__cpo4nextE[1];
.global .align 1 .b8 _ZN34_INTERNAL_25cce879_4_k_cu_21188fb34cuda3std6ranges3__45__cpo4prevE[1];
.global .align 1 .b8 _ZN34_INTERNAL_25cce879_4_k_cu_21188fb34cuda3std6ranges3__45__cpo4dataE[1];
.global .align 1 .b8 _ZN34_INTERNAL_25cce879_4_k_cu_21188fb34cuda3std6ranges3__45__cpo5cdataE[1];
.global .align 1 .b8 _ZN34_INTERNAL_25cce879_4_k_cu_21188fb34cuda3std6ranges3__45__cpo4sizeE[1];
.global .align 1 .b8 _ZN34_INTERNAL_25cce879_4_k_cu_21188fb34cuda3std6ranges3__45__cpo5ssizeE[1];
.global .align 1 .b8 _ZN34_INTERNAL_25cce879_4_k_cu_21188fb34cuda3std6ranges3__45__cpo8distanceE[1];
.global .align 1 .b8 _ZN34_INTERNAL_25cce879_4_k_cu_21188fb36thrust24THRUST_300001_SM_1000_NS8cuda_cub3parE[1];
.global .align 1 .b8 _ZN34_INTERNAL_25cce879_4_k_cu_21188fb36thrust24THRUST_300001_SM_1000_NS8cuda_cub10par_nosyncE[1];
.global .align 1 .b8 _ZN34_INTERNAL_25cce879_4_k_cu_21188fb36thrust24THRUST_300001_SM_1000_NS6system6detail10sequential3seqE[1];
.global .align 1 .b8 _ZN34_INTERNAL_25cce879_4_k_cu_21188fb36thrust24THRUST_300001_SM_1000_NS12placeholders2_1E[1];
.global .align 1 .b8 _ZN34_INTERNAL_25cce879_4_k_cu_21188fb36thrust24THRUST_300001_SM_1000_NS12placeholders2_2E[1];
.global .align 1 .b8 _ZN34_INTERNAL_25cce879_4_k_cu_21188fb36thrust24THRUST_300001_SM_1000_NS12placeholders2_3E[1];
.global .align 1 .b8 _ZN34_INTERNAL_25cce879_4_k_cu_21188fb36thrust24THRUST_300001_SM_1000_NS12placeholders2_4E[1];
.global .align 1 .b8 _ZN34_INTERNAL_25cce879_4_k_cu_21188fb36thrust24THRUST_300001_SM_1000_NS12placeholders2_5E[1];
.global .align 1 .b8 _ZN34_INTERNAL_25cce879_4_k_cu_21188fb36thrust24THRUST_300001_SM_1000_NS12placeholders2_6E[1];
.global .align 1 .b8 _ZN34_INTERNAL_25cce879_4_k_cu_21188fb36thrust24THRUST_300001_SM_1000_NS12placeholders2_7E[1];
.global .align 1 .b8 _ZN34_INTERNAL_25cce879_4_k_cu_21188fb36thrust24THRUST_300001_SM_1000_NS12placeholders2_8E[1];
.global .align 1 .b8 _ZN34_INTERNAL_25cce879_4_k_cu_21188fb36thrust24THRUST_300001_SM_1000_NS12placeholders2_9E[1];
.global .align 1 .b8 _ZN34_INTERNAL_25cce879_4_k_cu_21188fb36thrust24THRUST_300001_SM_1000_NS12placeholders3_10E[1];
.global .align 1 .b8 _ZN34_INTERNAL_25cce879_4_k_cu_21188fb36thrust24THRUST_300001_SM_1000_NS3seqE[1];

.visible .entry _Z6vecAddPfS_S_i(
	.param .u64 .ptr .align 1 _Z6vecAddPfS_S_i_param_0,
	.param .u64 .ptr .align 1 _Z6vecAddPfS_S_i_param_1,
	.param .u64 .ptr .align 1 _Z6vecAddPfS_S_i_param_2,
	.param .u32 _Z6vecAddPfS_S_i_param_3
)
{
	.reg .pred 	%p<15>;
	.reg .b32 	%r<24>;
	.reg .b32 	%f<6>;
	.reg .b64 	%rd<12>;
	.reg .b64 	%fd<18>;

	ld.param.u64 	%rd1, [_Z6vecAddPfS_S_i_param_0];
	ld.param.u64 	%rd2, [_Z6vecAddPfS_S_i_param_1];
	ld.param.u64 	%rd3, [_Z6vecAddPfS_S_i_param_2];
	ld.param.u32 	%r5, [_Z6vecAddPfS_S_i_param_3];
	mov.u32 	%r6, %ntid.x;
	mov.u32 	%r7, %ctaid.x;
	mov.u32 	%r8, %tid.x;
	mad.lo.s32 	%r1, %r6, %r7, %r8;
	setp.ge.s32 	%p1, %r1, %r5;
	@%p1 bra 	$L__BB0_9;
	cvta.to.global.u64 	%rd4, %rd1;
	cvta.to.global.u64 	%rd5, %rd2;
	mul.wide.s32 	%rd6, %r1, 4;
	add.s64 	%rd7, %rd4, %rd6;
	ld.global.f32 	%f2, [%rd7];
	add.s64 	%rd8, %rd5, %rd6;
	ld.global.f32 	%f3, [%rd8];
	add.f32 	%f1, %f2, %f3;
	cvt.f64.f32 	%fd1, %f1;
	{
	.reg .b32 %temp; 
	mov.b64 	{%temp, %r2}, %fd1;
	}
	mov.f64 	%fd9, 0d4000000000000000;
	{
	.reg .b32 %temp; 
	mov.b64 	{%temp, %r9}, %fd9;
	}
	and.b32  	%r4, %r9, 2146435072;
	setp.eq.s32 	%p2, %r4, 1062207488;
	abs.f64 	%fd2, %fd1;
	{ // callseq 0, 0
	.param .b64 param0;
	st.param.f64 	[param0], %fd2;
	.param .b64 retval0;
	call.uni (retval0), 
	__internal_accurate_pow, 
	(
	param0
	);
	ld.param.f64 	%fd10, [retval0];
	} // callseq 0
	setp.lt.s32 	%p3, %r2, 0;
	neg.f64 	%fd12, %fd10;
	selp.f64 	%fd13, %fd12, %fd10, %p2;
	selp.f64 	%fd17, %fd13, %fd10, %p3;
	setp.neu.f32 	%p4, %f1, 0f00000000;
	@%p4 bra 	$L__BB0_3;
	setp.eq.s32 	%p5, %r4, 1062207488;
	selp.b32 	%r10, %r2, 0, %p5;
	setp.lt.s32 	%p6, %r9, 0;
	or.b32  	%r11, %r10, 2146435072;
	selp.b32 	%r12, %r11, %r10, %p6;
	mov.b32 	%r13, 0;
	mov.b64 	%fd17, {%r13, %r12};
$L__BB0_3:
	add.f64 	%fd14, %fd1, 0d4000000000000000;
	{
	.reg .b32 %temp; 
	mov.b64 	{%temp, %r14}, %fd14;
	}
	and.b32  	%r15, %r14, 2146435072;
	setp.ne.s32 	%p7, %r15, 2146435072;
	@%p7 bra 	$L__BB0_8;
	setp.num.f32 	%p8, %f1, %f1;
	@%p8 bra 	$L__BB0_6;
	mov.f64 	%fd15, 0d4000000000000000;
	add.rn.f64 	%fd17, %fd1, %fd15;
	bra.uni 	$L__BB0_8;
$L__BB0_6:
	setp.neu.f64 	%p9, %fd2, 0d7FF0000000000000;
	@%p9 bra 	$L__BB0_8;
	setp.lt.s32 	%p10, %r2, 0;
	setp.eq.s32 	%p11, %r4, 1062207488;
	setp.lt.s32 	%p12, %r9, 0;
	selp.b32 	%r17, 0, 2146435072, %p12;
	and.b32  	%r18, %r9, 2147483647;
	setp.ne.s32 	%p13, %r18, 1071644672;
	or.b32  	%r19, %r17, -2147483648;
	selp.b32 	%r20, %r19, %r17, %p13;
	selp.b32 	%r21, %r20, %r17, %p11;
	selp.b32 	%r22, %r21, %r17, %p10;
	mov.b32 	%r23, 0;
	mov.b64 	%fd17, {%r23, %r22};
$L__BB0_8:
	setp.eq.f32 	%p14, %f1, 0f3F800000;
	cvt.rn.f32.f64 	%f4, %fd17;
	selp.f32 	%f5, 0f3F800000, %f4, %p14;
	cvta.to.global.u64 	%rd9, %rd3;
	add.s64 	%rd11, %rd9, %rd6;
	st.global.f32 	[%rd11], %f5;
$L__BB0_9:
	ret;

}
	// .globl	_ZN3cub18CUB_300001_SM_10006detail11EmptyKernelIvEEvv
.visible .entry _ZN3cub18CUB_300001_SM_10006detail11EmptyKernelIvEEvv()
{


	ret;

}
	// .globl	_ZN3cub18CUB_300001_SM_10006detail8for_each13static_kernelINS2_12policy_hub_t12policy_500_tEmN6thrust24THRUST_300001_SM_1000_NS8cuda_cub20__uninitialized_fill7functorINS7_10device_ptrIfEEfEEEEvT0_T1_
.visible .entry _ZN3cub18CUB_300001_SM_10006detail8for_each13static_kernelINS2_12policy_hub_t12policy_500_tEmN6thrust24THRUST_300001_SM_1000_NS8cuda_cub20__uninitialized_fill7functorINS7_10device_ptrIfEEfEEEEvT0_T1_(
	.param .u64 _ZN3cub18CUB_300001_SM_10006detail8for_each13static_kernelINS2_12policy_hub_t12policy_500_tEmN6thrust24THRUST_300001_SM_1000_NS8cuda_cub20__uninitialized_fill7functorINS7_10device_ptrIfEEfEEEEvT0_T1__param_0,
	.param .align 8 .b8 _ZN3cub18CUB_300001_SM_10006detail8for_each13static_kernelINS2_12policy_hub_t12policy_500_tEmN6thrust24THRUST_300001_SM_1000_NS8cuda_cub20__uninitialized_fill7functorINS7_10device_ptrIfEEfEEEEvT0_T1__param_1[16]
)
.maxntid 256
{
	.reg .pred 	%p<4>;
	.reg .b16 	%rs<5>;
	.reg .b32 	%r<10>;
	.reg .b32 	%f<3>;
	.reg .b64 	%rd<16>;

	ld.param.f32 	%f2, [_ZN3cub18CUB_300001_SM_10006detail8for_each13static_kernelINS2_12policy_hub_t12policy_500_tEmN6thrust24THRUST_300001_SM_1000_NS8cuda_cub20__uninitialized_fill7functorINS7_10device_ptrIfEEfEEEEvT0_T1__param_1+8];
	ld.param.u64 	%rd4, [_ZN3cub18CUB_300001_SM_10006detail8for_each13static_kernelINS2_12policy_hub_t12policy_500_tEmN6thrust24THRUST_300001_SM_1000_NS8cuda_cub20__uninitialized_fill7functorINS7_10device_ptrIfEEfEEEEvT0_T1__param_1];
	ld.param.u64 	%rd5, [_ZN3cub18CUB_300001_SM_10006detail8for_each13static_kernelINS2_12policy_hub_t12policy_500_tEmN6thrust24THRUST_300001_SM_1000_NS8cuda_cub20__uninitialized_fill7functorINS7_10device_ptrIfEEfEEEEvT0_T1__param_0];
	mov.u32 	%r7, %ctaid.x;
	mul.wide.u32 	%rd1, %r7, 512;
	sub.s64 	%rd2, %rd5, %rd1;
	setp.lt.u64 	%p1, %rd2, 512;
	@%p1 bra 	$L__BB2_2;
	mov.u32 	%r9, %tid.x;
	cvta.to.global.u64 	%rd11, %rd4;
	cvt.u64.u32 	%rd12, %r9;
	add.s64 	%rd13, %rd1, %rd12;
	shl.b64 	%rd14, %rd13, 2;
	add.s64 	%rd15, %rd11, %rd14;
	st.global.f32 	[%rd15], %f2;
	st.global.f32 	[%rd15+1024], %f2;
	bra.uni 	$L__BB2_6;
$L__BB2_2:
	cvta.to.global.u64 	%rd6, %rd4;
	mov.u32 	%r1, %tid.x;
	cvt.u64.u32 	%rd7, %r1;
	setp.le.u64 	%p2, %rd2, %rd7;
	add.s64 	%rd8, %rd1, %rd7;
	shl.b64 	%rd9, %rd8, 2;
	add.s64 	%rd3, %rd6, %rd9;
	@%p2 bra 	$L__BB2_4;
	st.global.f32 	[%rd3], %f2;
$L__BB2_4:
	add.s32 	%r8, %r1, 256;
	cvt.u64.u32 	%rd10, %r8;
	setp.le.u64 	%p3, %rd2, %rd10;
	@%p3 bra 	$L__BB2_6;
	st.global.f32 	[%rd3+1024], %f2;
$L__BB2_6:
	ret;

}
.func  (.param .b64 func_retval0) __internal_accurate_pow(
	.param .b64 __internal_accurate_pow_param_0
)
{
	.reg .pred 	%p<8>;
	.reg .b32 	%r<49>;
	.reg .b32 	%f<3>;
	.reg .b64 	%fd<109>;

	ld.param.f64 	%fd10, [__internal_accurate_pow_param_0];
	{
	.reg .b32 %temp; 
	mov.b64 	{%temp, %r46}, %fd10;
	}
	{
	.reg .b32 %temp; 
	mov.b64 	{%r45, %temp}, %fd10;
	}
	shr.u32 	%r47, %r46, 20;
	setp.gt.u32 	%p1, %r46, 1048575;
	@%p1 bra 	$L__BB3_2;
	mul.f64 	%fd11, %fd10, 0d4350000000000000;
	{
	.reg .b32 %temp; 
	mov.b64 	{%temp, %r46}, %fd11;
	}
	{
	.reg .b32 %temp; 
	mov.b64 	{%r45, %temp}, %fd11;
	}
	shr.u32 	%r16, %r46, 20;
	add.s32 	%r47, %r16, -54;
$L__BB3_2:
	add.s32 	%r48, %r47, -1023;
	and.b32  	%r17, %r46, -2146435073;
	or.b32  	%r18, %r17, 1072693248;
	mov.b64 	%fd107, {%r45, %r18};
	setp.lt.u32 	%p2, %r18, 1073127583;
	@%p2 bra 	$L__BB3_4;
	{
	.reg .b32 %temp; 
	mov.b64 	{%r19, %temp}, %fd107;
	}
	{
	.reg .b32 %temp; 
	mov.b64 	{%temp, %r20}, %fd107;
	}
	add.s32 	%r21, %r20, -1048576;
	mov.b64 	%fd107, {%r19, %r21};
	add.s32 	%r48, %r47, -1022;
$L__BB3_4:
	add.f64 	%fd12, %fd107, 0dBFF0000000000000;
	add.f64 	%fd13, %fd107, 0d3FF0000000000000;
	rcp.approx.ftz.f64 	%fd14, %fd13;
	neg.f64 	%fd15, %fd13;
	fma.rn.f64 	%fd16, %fd15, %fd14, 0d3FF0000000000000;
	fma.rn.f64 	%fd17, %fd16, %fd16, %fd16;
	fma.rn.f64 	%fd18, %fd17, %fd14, %fd14;
	mul.f64 	%fd19, %fd12, %fd18;
	fma.rn.f64 	%fd20, %fd12, %fd18, %fd19;
	mul.f64 	%fd21, %fd20, %fd20;
	fma.rn.f64 	%fd22, %fd21, 0d3EB0F5FF7D2CAFE2, 0d3ED0F5D241AD3B5A;
	fma.rn.f64 	%fd23, %fd22, %fd21, 0d3EF3B20A75488A3F;
	fma.rn.f64 	%fd24, %fd23, %fd21, 0d3F1745CDE4FAECD5;
	fma.rn.f64 	%fd25, %fd24, %fd21, 0d3F3C71C7258A578B;
	fma.rn.f64 	%fd26, %fd25, %fd21, 0d3F6249249242B910;
	fma.rn.f64 	%fd27, %fd26, %fd21, 0d3F89999999999DFB;
	sub.f64 	%fd28, %fd12, %fd20;
	add.f64 	%fd29, %fd28, %fd28;
	neg.f64 	%fd30, %fd20;
	fma.rn.f64 	%fd31, %fd30, %fd12, %fd29;
	mul.f64 	%fd32, %fd18, %fd31;
	fma.rn.f64 	%fd33, %fd21, %fd27, 0d3FB5555555555555;
	mov.f64 	%fd34, 0d3FB5555555555555;
	sub.f64 	%fd35, %fd34, %fd33;
	fma.rn.f64 	%fd36, %fd21, %fd27, %fd35;
	add.f64 	%fd37, %fd36, 0dBC46A4CB00B9E7B0;
	add.f64 	%fd38, %fd33, %fd37;
	sub.f64 	%fd39, %fd33, %fd38;
	add.f64 	%fd40, %fd37, %fd39;
	mul.rn.f64 	%fd41, %fd20, %fd20;
	neg.f64 	%fd42, %fd41;
	fma.rn.f64 	%fd43, %fd20, %fd20, %fd42;
	{
	.reg .b32 %temp; 
	mov.b64 	{%r22, %temp}, %fd32;
	}
	{
	.reg .b32 %temp; 
	mov.b64 	{%temp, %r23}, %fd32;
	}
	add.s32 	%r24, %r23, 1048576;
	mov.b64 	%fd44, {%r22, %r24};
	fma.rn.f64 	%fd45, %fd20, %fd44, %fd43;
	mul.rn.f64 	%fd46, %fd41, %fd20;
	neg.f64 	%fd47, %fd46;
	fma.rn.f64 	%fd48, %fd41, %fd20, %fd47;
	fma.rn.f64 	%fd49, %fd41, %fd32, %fd48;
	fma.rn.f64 	%fd50, %fd45, %fd20, %fd49;
	mul.rn.f64 	%fd51, %fd38, %fd46;
	neg.f64 	%fd52, %fd51;
	fma.rn.f64 	%fd53, %fd38, %fd46, %fd52;
	fma.rn.f64 	%fd54, %fd38, %fd50, %fd53;
	fma.rn.f64 	%fd55, %fd40, %fd46, %fd54;
	add.f64 	%fd56, %fd51, %fd55;
	sub.f64 	%fd57, %fd51, %fd56;
	add.f64 	%fd58, %fd55, %fd57;
	add.f64 	%fd59, %fd20, %fd56;
	sub.f64 	%fd60, %fd20, %fd59;
	add.f64 	%fd61, %fd56, %fd60;
	add.f64 	%fd62, %fd58, %fd61;
	add.f64 	%fd63, %fd32, %fd62;
	add.f64 	%fd64, %fd59, %fd63;
	sub.f64 	%fd65, %fd59, %fd64;
	add.f64 	%fd66, %fd63, %fd65;
	xor.b32  	%r25, %r48, -2147483648;
	mov.b32 	%r26, 1127219200;
	mov.b64 	%fd67, {%r25, %r26};
	mov.b32 	%r27, -2147483648;
	mov.b64 	%fd68, {%r27, %r26};
	sub.f64 	%fd69, %fd67, %fd68;
	fma.rn.f64 	%fd70, %fd69, 0d3FE62E42FEFA39EF, %fd64;
	fma.rn.f64 	%fd71, %fd69, 0dBFE62E42FEFA39EF, %fd70;
	sub.f64 	%fd72, %fd71, %fd64;
	sub.f64 	%fd73, %fd66, %fd72;
	fma.rn.f64 	%fd74, %fd69, 0d3C7ABC9E3B39803F, %fd73;
	add.f64 	%fd75, %fd70, %fd74;
	sub.f64 	%fd76, %fd70, %fd75;
	add.f64 	%fd77, %fd74, %fd76;
	mov.f64 	%fd78, 0d4000000000000000;
	{
	.reg .b32 %temp; 
	mov.b64 	{%temp, %r28}, %fd78;
	}
	{
	.reg .b32 %temp; 
	mov.b64 	{%r29, %temp}, %fd78;
	}
	shl.b32 	%r30, %r28, 1;
	setp.gt.u32 	%p3, %r30, -33554433;
	and.b32  	%r31, %r28, -15728641;
	selp.b32 	%r32, %r31, %r28, %p3;
	mov.b64 	%fd79, {%r29, %r32};
	mul.rn.f64 	%fd80, %fd75, %fd79;
	neg.f64 	%fd81, %fd80;
	fma.rn.f64 	%fd82, %fd75, %fd79, %fd81;
	fma.rn.f64 	%fd83, %fd77, %fd79, %fd82;
	add.f64 	%fd4, %fd80, %fd83;
	sub.f64 	%fd84, %fd80, %fd4;
	add.f64 	%fd5, %fd83, %fd84;
	fma.rn.f64 	%fd85, %fd4, 0d3FF71547652B82FE, 0d4338000000000000;
	{
	.reg .b32 %temp; 
	mov.b64 	{%r13, %temp}, %fd85;
	}
	mov.f64 	%fd86, 0dC338000000000000;
	add.rn.f64 	%fd87, %fd85, %fd86;
	fma.rn.f64 	%fd88, %fd87, 0dBFE62E42FEFA39EF, %fd4;
	fma.rn.f64 	%fd89, %fd87, 0dBC7ABC9E3B39803F, %fd88;
	fma.rn.f64 	%fd90, %fd89, 0d3E5ADE1569CE2BDF, 0d3E928AF3FCA213EA;
	fma.rn.f64 	%fd91, %fd90, %fd89, 0d3EC71DEE62401315;
	fma.rn.f64 	%fd92, %fd91, %fd89, 0d3EFA01997C89EB71;
	fma.rn.f64 	%fd93, %fd92, %fd89, 0d3F2A01A014761F65;
	fma.rn.f64 	%fd94, %fd93, %fd89, 0d3F56C16C1852B7AF;
	fma.rn.f64 	%fd95, %fd94, %fd89, 0d3F81111111122322;
	fma.rn.f64 	%fd96, %fd95, %fd89, 0d3FA55555555502A1;
	fma.rn.f64 	%fd97, %fd96, %fd89, 0d3FC5555555555511;
	fma.rn.f64 	%fd98, %fd97, %fd89, 0d3FE000000000000B;
	fma.rn.f64 	%fd99, %fd98, %fd89, 0d3FF0000000000000;
	fma.rn.f64 	%fd100, %fd99, %fd89, 0d3FF0000000000000;
	{
	.reg .b32 %temp; 
	mov.b64 	{%r14, %temp}, %fd100;
	}
	{
	.reg .b32 %temp; 
	mov.b64 	{%temp, %r15}, %fd100;
	}
	shl.b32 	%r33, %r13, 20;
	add.s32 	%r34, %r33, %r15;
	mov.b64 	%fd108, {%r14, %r34};
	{
	.reg .b32 %temp; 
	mov.b64 	{%temp, %r35}, %fd4;
	}
	mov.b32 	%f2, %r35;
	abs.f32 	%f1, %f2;
	setp.lt.f32 	%p4, %f1, 0f4086232B;
	@%p4 bra 	$L__BB3_7;
	setp.lt.f64 	%p5, %fd4, 0d0000000000000000;
	add.f64 	%fd101, %fd4, 0d7FF0000000000000;
	selp.f64 	%fd108, 0d0000000000000000, %fd101, %p5;
	setp.geu.f32 	%p6, %f1, 0f40874800;
	@%p6 bra 	$L__BB3_7;
	shr.u32 	%r36, %r13, 31;
	add.s32 	%r37, %r13, %r36;
	shr.s32 	%r38, %r37, 1;
	shl.b32 	%r39, %r38, 20;
	add.s32 	%r40, %r15, %r39;
	mov.b64 	%fd102, {%r14, %r40};
	sub.s32 	%r41, %r13, %r38;
	shl.b32 	%r42, %r41, 20;
	add.s32 	%r43, %r42, 1072693248;
	mov.b32 	%r44, 0;
	mov.b64 	%fd103, {%r44, %r43};
	mul.f64 	%fd108, %fd103, %fd102;
$L__BB3_7:
	abs.f64 	%fd104, %fd108;
	setp.eq.f64 	%p7, %fd104, 0d7FF0000000000000;
	fma.rn.f64 	%fd105, %fd108, %fd5, %fd108;
	selp.f64 	%fd106, %fd108, %fd105, %p7;
	st.param.f64 	[func_retval0], %fd106;
	ret;

}


// ===== COMPILED SASS (sm_100) =====

	.target	sm_100

	.elftype	@"ET_EXEC"


//--------------------- .note.nv.tkinfo           --------------------------
	.section	.note.nv.tkinfo,"",@"SHT_NOTE"
	.sectionflags	@"SHF_NOTE_NV_TKINFO"
	.tkinfo
        /*0018*/ 	.word	0x00000002
        /*0030*/ 	.string	""
        /*0030*/ 	.string	"ptxas"
        /*0030*/ 	.string	"Cuda compilation tools, release 13.0, V13.0.88"
        /*0030*/ 	.string	"Build cuda_13.0.r13.0/compiler.36424714_0"
        /*0030*/ 	.string	"-arch sm_100 -m 64 "



//--------------------- .note.nv.cuinfo           --------------------------
	.section	.note.nv.cuinfo,"",@"SHT_NOTE"
	.sectionflags	@"SHF_NOTE_NV_CUINFO"
        /*0018*/ 	.short	0x0002
        /*001a*/ 	.short	0x0064
        /*001c*/ 	.short	0x0082
	.zero		2


//--------------------- .nv.info                  --------------------------
	.section	.nv.info,"",@"SHT_CUDA_INFO"
	.align	4


	//----- nvinfo : EIATTR_REGCOUNT
	.align		4
        /*0000*/ 	.byte	0x04, 0x2f
        /*0002*/ 	.short	(.L_44 - .L_43)
	.align		4
.L_43:
        /*0004*/ 	.word	index@(_Z6vecAddPfS_S_i)
        /*0008*/ 	.word	0x0000001e


	//----- nvinfo : EIATTR_FRAME_SIZE
	.align		4
.L_44:
        /*000c*/ 	.byte	0x04, 0x11
        /*000e*/ 	.short	(.L_46 - .L_45)
	.align		4
.L_45:
        /*0010*/ 	.word	index@($_Z6vecAddPfS_S_i$__internal_accurate_pow)
        /*0014*/ 	.word	0x00000000


	//----- nvinfo : EIATTR_FRAME_SIZE
	.align		4
.L_46:
        /*0018*/ 	.byte	0x04, 0x11
        /*001a*/ 	.short	(.L_48 - .L_47)
	.align		4
.L_47:
        /*001c*/ 	.word	index@(_Z6vecAddPfS_S_i)
        /*0020*/ 	.word	0x00000000


	//----- nvinfo : EIATTR_REGCOUNT
	.align		4
.L_48:
        /*0024*/ 	.byte	0x04, 0x2f
        /*0026*/ 	.short	(.L_50 - .L_49)
	.align		4
.L_49:
        /*0028*/ 	.word	index@(_ZN3cub18CUB_300001_SM_10006detail11EmptyKernelIvEEvv)
        /*002c*/ 	.word	0x00000004


	//----- nvinfo : EIATTR_FRAME_SIZE
	.align		4
.L_50:
        /*0030*/ 	.byte	0x04, 0x11
        /*0032*/ 	.short	(.L_52 - .L_51)
	.align		4
.L_51:
        /*0034*/ 	.word	index@(_ZN3cub18CUB_300001_SM_10006detail11EmptyKernelIvEEvv)
        /*0038*/ 	.word	0x00000000


	//----- nvinfo : EIATTR_REGCOUNT
	.align		4
.L_52:
        /*003c*/ 	.byte	0x04, 0x2f
        /*003e*/ 	.short	(.L_54 - .L_53)
	.align		4
.L_53:
        /*0040*/ 	.word	index@(_ZN3cub18CUB_300001_SM_10006detail8for_each13static_kernelINS2_12policy_hub_t12policy_500_tEmN6thrust24THRUST_300001_SM_1000_NS8cuda_cub20__uninitialized_fill7functorINS7_10device_ptrIfEEfEEEEvT0_T1_)
        /*0044*/ 	.word	0x00000008


	//----- nvinfo : EIATTR_FRAME_SIZE
	.align		4
.L_54:
        /*0048*/ 	.byte	0x04, 0x11
        /*004a*/ 	.short	(.L_56 - .L_55)
	.align		4
.L_55:
        /*004c*/ 	.word	index@(_ZN3cub18CUB_300001_SM_10006detail8for_each13static_kernelINS2_12policy_hub_t12policy_500_tEmN6thrust24THRUST_300001_SM_1000_NS8cuda_cub20__uninitialized_fill7functorINS7_10device_ptrIfEEfEEEEvT0_T1_)
        /*0050*/ 	.word	0x00000000


	//----- nvinfo : EIATTR_MIN_STACK_SIZE
	.align		4
.L_56:
        /*0054*/ 	.byte	0x04, 0x12
        /*0056*/ 	.short	(.L_58 - .L_57)
	.align		4
.L_57:
        /*0058*/ 	.word	index@(_ZN3cub18CUB_300001_SM_10006detail8for_each13static_kernelINS2_12policy_hub_t12policy_500_tEmN6thrust24THRUST_300001_SM_1000_NS8cuda_cub20__uninitialized_fill7functorINS7_10device_ptrIfEEfEEEEvT0_T1_)
        /*005c*/ 	.word	0x00000000


	//----- nvinfo : EIATTR_MIN_STACK_SIZE
	.align		4
.L_58:
        /*0060*/ 	.byte	0x04, 0x12
        /*0062*/ 	.short	(.L_60 - .L_59)
	.align		4
.L_59:
        /*0064*/ 	.word	index@(_ZN3cub18CUB_300001_SM_10006detail11EmptyKernelIvEEvv)
        /*0068*/ 	.word	0x00000000


	//----- nvinfo : EIATTR_MIN_STACK_SIZE
	.align		4
.L_60:
        /*006c*/ 	.byte	0x04, 0x12
        /*006e*/ 	.short	(.L_62 - .L_61)
	.align		4
.L_61:
        /*0070*/ 	.word	index@(_Z6vecAddPfS_S_i)
        /*0074*/ 	.word	0x00000000
.L_62:


//--------------------- .nv.compat                --------------------------
	.section	.nv.compat,"",@"SHT_CUDA_COMPAT_INFO"
	.align	4
        /*0000*/ 	.byte	0x02, 0x09, 0x00, 0x00, 0x02, 0x02, 0x01, 0x00, 0x02, 0x05, 0x05, 0x00, 0x03, 0x07, 0x01, 0x01
        /*0010*/ 	.byte	0x02, 0x03, 0x00, 0x00, 0x02, 0x06, 0x01, 0x00, 0x04, 0x0b, 0x08, 0x00, 0x01, 0x00, 0x00, 0x00
        /*0020*/ 	.byte	0x00, 0x00, 0x00, 0x00


//--------------------- .nv.info._ZN3cub18CUB_300001_SM_10006detail8for_each13static_kernelINS2_12policy_hub_t12policy_500_tEmN6thrust24THRUST_300001_SM_1000_NS8cuda_cub20__uninitialized_fill7functorINS7_10device_ptrIfEEfEEEEvT0_T1_ --------------------------
	.section	.nv.info._ZN3cub18CUB_300001_SM_10006detail8for_each13static_kernelINS2_12policy_hub_t12policy_500_tEmN6thrust24THRUST_300001_SM_1000_NS8cuda_cub20__uninitialized_fill7functorINS7_10device_ptrIfEEfEEEEvT0_T1_,"",@"SHT_CUDA_INFO"
	.sectionflags	@""
	.align	4


	//----- nvinfo : EIATTR_CUDA_API_VERSION
	.align		4
        /*0000*/ 	.byte	0x04, 0x37
        /*0002*/ 	.short	(.L_64 - .L_63)
.L_63:
        /*0004*/ 	.word	0x00000082


	//----- nvinfo : EIATTR_KPARAM_INFO
	.align		4
.L_64:
        /*0008*/ 	.byte	0x04, 0x17
        /*000a*/ 	.short	(.L_66 - .L_65)
.L_65:
        /*000c*/ 	.word	0x00000000
        /*0010*/ 	.short	0x0001
        /*0012*/ 	.short	0x0008
        /*0014*/ 	.byte	0x00, 0xf0, 0x41, 0x00


	//----- nvinfo : EIATTR_KPARAM_INFO
	.align		4
.L_66:
        /*0018*/ 	.byte	0x04, 0x17
        /*001a*/ 	.short	(.L_68 - .L_67)
.L_67:
        /*001c*/ 	.word	0x00000000
        /*0020*/ 	.short	0x0000
        /*0022*/ 	.short	0x0000
        /*0024*/ 	.byte	0x00, 0xf0, 0x21, 0x00


	//----- nvinfo : EIATTR_SPARSE_MMA_MASK
	.align		4
.L_68:
        /*0028*/ 	.byte	0x03, 0x50
        /*002a*/ 	.short	0x0000


	//----- nvinfo : EIATTR_MAXREG_COUNT
	.align		4
        /*002c*/ 	.byte	0x03, 0x1b
        /*002e*/ 	.short	0x00ff


	//----- nvinfo : EIATTR_MERCURY_ISA_VERSION
	.align		4
        /*0030*/ 	.byte	0x03, 0x5f
        /*0032*/ 	.short	0x0101


	//----- nvinfo : EIATTR_VRC_CTA_INIT_COUNT
	.align		4
        /*0034*/ 	.byte	0x02, 0x4a
	.zero		1
	.zero		1


	//----- nvinfo : EIATTR_EXIT_INSTR_OFFSETS
	.align		4
        /*0038*/ 	.byte	0x04, 0x1c
        /*003a*/ 	.short	(.L_70 - .L_69)


	//   ....[0]....
.L_69:
        /*003c*/ 	.word	0x00000130


	//   ....[1]....
        /*0040*/ 	.word	0x00000230


	//   ....[2]....
        /*0044*/ 	.word	0x00000260


	//----- nvinfo : EIATTR_MAX_THREADS
	.align		4
.L_70:
        /*0048*/ 	.byte	0x04, 0x05
        /*004a*/ 	.short	(.L_72 - .L_71)
.L_71:
        /*004c*/ 	.word	0x00000100
        /*0050*/ 	.word	0x00000001
        /*0054*/ 	.word	0x00000001


	//----- nvinfo : EIATTR_CBANK_PARAM_SIZE
	.align		4
.L_72:
        /*0058*/ 	.byte	0x03, 0x19
        /*005a*/ 	.short	0x0018


	//----- nvinfo : EIATTR_PARAM_CBANK
	.align		4
        /*005c*/ 	.byte	0x04, 0x0a
        /*005e*/ 	.short	(.L_74 - .L_73)
	.align		4
.L_73:
        /*0060*/ 	.word	index@(.nv.constant0._ZN3cub18CUB_300001_SM_10006detail8for_each13static_kernelINS2_12policy_hub_t12policy_500_tEmN6thrust24THRUST_300001_SM_1000_NS8cuda_cub20__uninitialized_fill7functorINS7_10device_ptrIfEEfEEEEvT0_T1_)
        /*0064*/ 	.short	0x0380
        /*0066*/ 	.short	0x0018


	//----- nvinfo : EIATTR_SW_WAR
	.align		4
.L_74:
        /*0068*/ 	.byte	0x04, 0x36
        /*006a*/ 	.short	(.L_76 - .L_75)
.L_75:
        /*006c*/ 	.word	0x00000008
.L_76:


//--------------------- .nv.info._ZN3cub18CUB_300001_SM_10006detail11EmptyKernelIvEEvv --------------------------
	.section	.nv.info._ZN3cub18CUB_300001_SM_10006detail11EmptyKernelIvEEvv,"",@"SHT_CUDA_INFO"
	.sectionflags	@""
	.align	4


	//----- nvinfo : EIATTR_CUDA_API_VERSION
	.align		4
        /*0000*/ 	.byte	0x04, 0x37
        /*0002*/ 	.short	(.L_78 - .L_77)
.L_77:
        /*0004*/ 	.word	0x00000082


	//----- nvinfo : EIATTR_SPARSE_MMA_MASK
	.align		4
.L_78:
        /*0008*/ 	.byte	0x03, 0x50
        /*000a*/ 	.short	0x0000


	//----- nvinfo : EIATTR_MAXREG_COUNT
	.align		4
        /*000c*/ 	.byte	0x03, 0x1b
        /*000e*/ 	.short	0x00ff


	//----- nvinfo : EIATTR_MERCURY_ISA_VERSION
	.align		4
        /*0010*/ 	.byte	0x03, 0x5f
        /*0012*/ 	.short	0x0101


	//----- nvinfo : EIATTR_VRC_CTA_INIT_COUNT
	.align		4
        /*0014*/ 	.byte	0x02, 0x4a
	.zero		1
	.zero		1


	//----- nvinfo : EIATTR_EXIT_INSTR_OFFSETS
	.align		4
        /*0018*/ 	.byte	0x04, 0x1c
        /*001a*/ 	.short	(.L_80 - .L_79)


	//   ....[0]....
.L_79:
        /*001c*/ 	.word	0x00000010


	//----- nvinfo : EIATTR_SW_WAR
	.align		4
.L_80:
        /*0020*/ 	.byte	0x04, 0x36
        /*0022*/ 	.short	(.L_82 - .L_81)
.L_81:
        /*0024*/ 	.word	0x00000008
.L_82:


//--------------------- .nv.info._Z6vecAddPfS_S_i --------------------------
	.section	.nv.info._Z6vecAddPfS_S_i,"",@"SHT_CUDA_INFO"
	.sectionflags	@""
	.align	4


	//----- nvinfo : EIATTR_CUDA_API_VERSION
	.align		4
        /*0000*/ 	.byte	0x04, 0x37
        /*0002*/ 	.short	(.L_84 - .L_83)
.L_83:
        /*0004*/ 	.word	0x00000082


	//----- nvinfo : EIATTR_KPARAM_INFO
	.align		4
.L_84:
        /*0008*/ 	.byte	0x04, 0x17
        /*000a*/ 	.short	(.L_86 - .L_85)
.L_85:
        /*000c*/ 	.word	0x00000000
        /*0010*/ 	.short	0x0003
        /*0012*/ 	.short	0x0018
        /*0014*/ 	.byte	0x00, 0xf0, 0x11, 0x00


	//----- nvinfo : EIATTR_KPARAM_INFO
	.align		4
.L_86:
        /*0018*/ 	.byte	0x04, 0x17
        /*001a*/ 	.short	(.L_88 - .L_87)
.L_87:
        /*001c*/ 	.word	0x00000000
        /*0020*/ 	.short	0x0002
        /*0022*/ 	.short	0x0010
        /*0024*/ 	.byte	0x00, 0xf5, 0x21, 0x00


	//----- nvinfo : EIATTR_KPARAM_INFO
	.align		4
.L_88:
        /*0028*/ 	.byte	0x04, 0x17
        /*002a*/ 	.short	(.L_90 - .L_89)
.L_89:
        /*002c*/ 	.word	0x00000000
        /*0030*/ 	.short	0x0001
        /*0032*/ 	.short	0x0008
        /*0034*/ 	.byte	0x00, 0xf5, 0x21, 0x00


	//----- nvinfo : EIATTR_KPARAM_INFO
	.align		4
.L_90:
        /*0038*/ 	.byte	0x04, 0x17
        /*003a*/ 	.short	(.L_92 - .L_91)
.L_91:
        /*003c*/ 	.word	0x00000000
        /*0040*/ 	.short	0x0000
        /*0042*/ 	.short	0x0000
        /*0044*/ 	.byte	0x00, 0xf5, 0x21, 0x00


	//----- nvinfo : EIATTR_SPARSE_MMA_MASK
	.align		4
.L_92:
        /*0048*/ 	.byte	0x03, 0x50
        /*004a*/ 	.short	0x0000


	//----- nvinfo : EIATTR_MAXREG_COUNT
	.align		4
        /*004c*/ 	.byte	0x03, 0x1b
        /*004e*/ 	.short	0x00ff


	//----- nvinfo : EIATTR_MERCURY_ISA_VERSION
	.align		4
        /*0050*/ 	.byte	0x03, 0x5f
        /*0052*/ 	.short	0x0101


	//----- nvinfo : EIATTR_VRC_CTA_INIT_COUNT
	.align		4
        /*0054*/ 	.byte	0x02, 0x4a
	.zero		1
	.zero		1


	//----- nvinfo : EIATTR_EXIT_INSTR_OFFSETS
	.align		4
        /*0058*/ 	.byte	0x04, 0x1c
        /*005a*/ 	.short	(.L_94 - .L_93)


	//   ....[0]....
.L_93:
        /*005c*/ 	.word	0x00000070


	//   ....[1]....
        /*0060*/ 	.word	0x000002b0


	//----- nvinfo : EIATTR_CRS_STACK_SIZE
	.align		4
.L_94:
        /*0064*/ 	.byte	0x04, 0x1e
        /*0066*/ 	.short	(.L_96 - .L_95)
.L_95:
        /*0068*/ 	.word	0x00000000


	//----- nvinfo : EIATTR_CBANK_PARAM_SIZE
	.align		4
.L_96:
        /*006c*/ 	.byte	0x03, 0x19
        /*006e*/ 	.short	0x001c


	//----- nvinfo : EIATTR_PARAM_CBANK
	.align		4
        /*0070*/ 	.byte	0x04, 0x0a
        /*0072*/ 	.short	(.L_98 - .L_97)
	.align		4
.L_97:
        /*0074*/ 	.word	index@(.nv.constant0._Z6vecAddPfS_S_i)
        /*0078*/ 	.short	0x0380
        /*007a*/ 	.short	0x001c


	//----- nvinfo : EIATTR_SW_WAR
	.align		4
.L_98:
        /*007c*/ 	.byte	0x04, 0x36
        /*007e*/ 	.short	(.L_100 - .L_99)
.L_99:
        /*0080*/ 	.word	0x00000008
.L_100:


//--------------------- .nv.callgraph             --------------------------
	.section	.nv.callgraph,"",@"SHT_CUDA_CALLGRAPH"
	.align	4
	.sectionentsize	8
	.align		4
        /*0000*/ 	.word	0x00000000
	.align		4
        /*0004*/ 	.word	0xffffffff
	.align		4
        /*0008*/ 	.word	0x00000000
	.align		4
        /*000c*/ 	.word	0xfffffffe
	.align		4
        /*0010*/ 	.word	0x00000000
	.align		4
        /*0014*/ 	.word	0xfffffffd
	.align		4
        /*0018*/ 	.word	0x00000000
	.align		4
        /*001c*/ 	.word	0xfffffffc


//--------------------- .nv.constant4             --------------------------
	.section	.nv.constant4,"a",@progbits
	.align	8
	.align		8
.nv.constant4:
        /*0000*/ 	.dword	_ZN34_INTERNAL_25cce879_4_k_cu_21188fb34cuda3std3__45__cpo5beginE
	.align		8
        /*0008*/ 	.dword	_ZN34_INTERNAL_25cce879_4_k_cu_21188fb34cuda3std3__45__cpo3endE
	.align		8
        /*0010*/ 	.dword	_ZN34_INTERNAL_25cce879_4_k_cu_21188fb34cuda3std3__45__cpo6cbeginE
	.align		8
        /*0018*/ 	.dword	_ZN34_INTERNAL_25cce879_4_k_cu_21188fb34cuda3std3__45__cpo4cendE
	.align		8
        /*0020*/ 	.dword	_ZN34_INTERNAL_25cce879_4_k_cu_21188fb34cuda3std3__45__cpo6rbeginE
	.align		8
        /*0028*/ 	.dword	_ZN34_INTERNAL_25cce879_4_k_cu_21188fb34cuda3std3__45__cpo4rendE
	.align		8
        /*0030*/ 	.dword	_ZN34_INTERNAL_25cce879_4_k_cu_21188fb34cuda3std3__45__cpo7crbeginE
	.align		8
        /*0038*/ 	.dword	_ZN34_INTERNAL_25cce879_4_k_cu_21188fb34cuda3std3__45__cpo5crendE
	.align		8
        /*0040*/ 	.dword	_ZN34_INTERNAL_25cce879_4_k_cu_21188fb34cuda3std3__436_GLOBAL__N__25cce879_4_k_cu_21188fb36ignoreE
	.align		8
        /*0048*/ 	.dword	_ZN34_INTERNAL_25cce879_4_k_cu_21188fb34cuda3std3__419piecewise_constructE
	.align		8
        /*0050*/ 	.dword	_ZN34_INTERNAL_25cce879_4_k_cu_21188fb34cuda3std3__48in_placeE
	.align		8
        /*0058*/ 	.dword	_ZN34_INTERNAL_25cce879_4_k_cu_21188fb34cuda3std3__420unreachable_sentinelE
	.align		8
        /*0060*/ 	.dword	_ZN34_INTERNAL_25cce879_4_k_cu_21188fb34cuda3std3__47nulloptE
	.align		8
        /*0068*/ 	.dword	_ZN34_INTERNAL_25cce879_4_k_cu_21188fb34cuda3std3__48unexpectE
	.align		8
        /*0070*/ 	.dword	_ZN34_INTERNAL_25cce879_4_k_cu_21188fb34cuda3std6ranges3__45__cpo4swapE
	.align		8
        /*0078*/ 	.dword	_ZN34_INTERNAL_25cce879_4_k_cu_21188fb34cuda3std6ranges3__45__cpo9iter_moveE
	.align		8
        /*0080*/ 	.dword	_ZN34_INTERNAL_25cce879_4_k_cu_21188fb34cuda3std6ranges3__45__cpo5beginE
	.align		8
        /*0088*/ 	.dword	_ZN34_INTERNAL_25cce879_4_k_cu_21188fb34cuda3std6ranges3__45__cpo3endE
	.align		8
        /*0090*/ 	.dword	_ZN34_INTERNAL_25cce879_4_k_cu_21188fb34cuda3std6ranges3__45__cpo6cbeginE
	.align		8
        /*0098*/ 	.dword	_ZN34_INTERNAL_25cce879_4_k_cu_21188fb34cuda3std6ranges3__45__cpo4cendE
	.align		8
        /*00a0*/ 	.dword	_ZN34_INTERNAL_25cce879_4_k_cu_21188fb34cuda3std6ranges3__45__cpo7advanceE
	.align		8
        /*00a8*/ 	.dword	_ZN34_INTERNAL_25cce879_4_k_cu_21188fb34cuda3std6ranges3__45__cpo9iter_swapE
	.align		8
        /*00b0*/ 	.dword	_ZN34_INTERNAL_25cce879_4_k_cu_21188fb34cuda3std6ranges3__45__cpo4nextE
	.align		8
        /*00b8*/ 	.dword	_ZN34_INTERNAL_25cce879_4_k_cu_21188fb34cuda3std6ranges3__45__cpo4prevE
	.align		8
        /*00c0*/ 	.dword	_ZN34_INTERNAL_25cce879_4_k_cu_21188fb34cuda3std6ranges3__45__cpo4dataE
	.align		8
        /*00c8*/ 	.dword	_ZN34_INTERNAL_25cce879_4_k_cu_21188fb34cuda3std6ranges3__45__cpo5cdataE
	.align		8
        /*00d0*/ 	.dword	_ZN34_INTERNAL_25cce879_4_k_cu_21188fb34cuda3std6ranges3__45__cpo4sizeE
	.align		8
        /*00d8*/ 	.dword	_ZN34_INTERNAL_25cce879_4_k_cu_21188fb34cuda3std6ranges3__45__cpo5ssizeE
	.align		8
        /*00e0*/ 	.dword	_ZN34_INTERNAL_25cce879_4_k_cu_21188fb34cuda3std6ranges3__45__cpo8distanceE
	.align		8
        /*00e8*/ 	.dword	_ZN34_INTERNAL_25cce879_4_k_cu_21188fb36thrust24THRUST_300001_SM_1000_NS8cuda_cub3parE
	.align		8
        /*00f0*/ 	.dword	_ZN34_INTERNAL_25cce879_4_k_cu_21188fb36thrust24THRUST_300001_SM_1000_NS8cuda_cub10par_nosyncE
	.align		8
        /*00f8*/ 	.dword	_ZN34_INTERNAL_25cce879_4_k_cu_21188fb36thrust24THRUST_300001_SM_1000_NS6system6detail10sequential3seqE
	.align		8
        /*0100*/ 	.dword	_ZN34_INTERNAL_25cce879_4_k_cu_21188fb36thrust24THRUST_300001_SM_1000_NS12placeholders2_1E
	.align		8
        /*0108*/ 	.dword	_ZN34_INTERNAL_25cce879_4_k_cu_21188fb36thrust24THRUST_300001_SM_1000_NS12placeholders2_2E
	.align		8
        /*0110*/ 	.dword	_ZN34_INTERNAL_25cce879_4_k_cu_21188fb36thrust24THRUST_300001_SM_1000_NS12placeholders2_3E
	.align		8
        /*0118*/ 	.dword	_ZN34_INTERNAL_25cce879_4_k_cu_21188fb36thrust24THRUST_300001_SM_1000_NS12placeholders2_4E
	.align		8
        /*0120*/ 	.dword	_ZN34_INTERNAL_25cce879_4_k_cu_21188fb36thrust24THRUST_300001_SM_1000_NS12placeholders2_5E
	.align		8
        /*0128*/ 	.dword	_ZN34_INTERNAL_25cce879_4_k_cu_21188fb36thrust24THRUST_300001_SM_1000_NS12placeholders2_6E
	.align		8
        /*0130*/ 	.dword	_ZN34_INTERNAL_25cce879_4_k_cu_21188fb36thrust24THRUST_300001_SM_1000_NS12placeholders2_7E
	.align		8
        /*0138*/ 	.dword	_ZN34_INTERNAL_25cce879_4_k_cu_21188fb36thrust24THRUST_300001_SM_1000_NS12placeholders2_8E
	.align		8
        /*0140*/ 	.dword	_ZN34_INTERNAL_25cce879_4_k_cu_21188fb36thrust24THRUST_300001_SM_1000_NS12placeholders2_9E
	.align		8
        /*0148*/ 	.dword	_ZN34_INTERNAL_25cce879_4_k_cu_21188fb36thrust24THRUST_300001_SM_1000_NS12placeholders3_10E
	.align		8
        /*0150*/ 	.dword	_ZN34_INTERNAL_25cce879_4_k_cu_21188fb36thrust24THRUST_300001_SM_1000_NS3seqE


//--------------------- .text._ZN3cub18CUB_300001_SM_10006detail8for_each13static_kernelINS2_12policy_hub_t12policy_500_tEmN6thrust24THRUST_300001_SM_1000_NS8cuda_cub20__uninitialized_fill7functorINS7_10device_ptrIfEEfEEEEvT0_T1_ --------------------------
	.section	.text._ZN3cub18CUB_300001_SM_10006detail8for_each13static_kernelINS2_12policy_hub_t12policy_500_tEmN6thrust24THRUST_300001_SM_1000_NS8cuda_cub20__uninitialized_fill7functorINS7_10device_ptrIfEEfEEEEvT0_T1_,"ax",@progbits
	.align	128
        .global         _ZN3cub18CUB_300001_SM_10006detail8for_each13static_kernelINS2_12policy_hub_t12policy_500_tEmN6thrust24THRUST_300001_SM_1000_NS8cuda_cub20__uninitialized_fill7functorINS7_10device_ptrIfEEfEEEEvT0_T1_
        .type           _ZN3cub18CUB_300001_SM_10006detail8for_each13static_kernelINS2_12policy_hub_t12policy_500_tEmN6thrust24THRUST_300001_SM_1000_NS8cuda_cub20__uninitialized_fill7functorINS7_10device_ptrIfEEfEEEEvT0_T1_,@function
        .size           _ZN3cub18CUB_300001_SM_10006detail8for_each13static_kernelINS2_12policy_hub_t12policy_500_tEmN6thrust24THRUST_300001_SM_1000_NS8cuda_cub20__uninitialized_fill7functorINS7_10device_ptrIfEEfEEEEvT0_T1_,(.L_x_9 - _ZN3cub18CUB_300001_SM_10006detail8for_each13static_kernelINS2_12policy_hub_t12policy_500_tEmN6thrust24THRUST_300001_SM_1000_NS8cuda_cub20__uninitialized_fill7functorINS7_10device_ptrIfEEfEEEEvT0_T1_)
        .other          _ZN3cub18CUB_300001_SM_10006detail8for_each13static_kernelINS2_12policy_hub_t12policy_500_tEmN6thrust24THRUST_300001_SM_1000_NS8cuda_cub20__uninitialized_fill7functorINS7_10device_ptrIfEEfEEEEvT0_T1_,@"STO_CUDA_ENTRY STV_DEFAULT"
_ZN3cub18CUB_300001_SM_10006detail8for_each13static_kernelINS2_12policy_hub_t12policy_500_tEmN6thrust24THRUST_300001_SM_1000_NS8cuda_cub20__uninitialized_fill7functorINS7_10device_ptrIfEEfEEEEvT0_T1_:
.text._ZN3cub18CUB_300001_SM_10006detail8for_each13static_kernelINS2_12policy_hub_t12policy_500_tEmN6thrust24THRUST_300001_SM_1000_NS8cuda_cub20__uninitialized_fill7functorINS7_10device_ptrIfEEfEEEEvT0_T1_:
[----:B------:R-:W-:Y:S08]  /*0000*/  LDC R1, c[0x0][0x37c] ;  /* 0x0000df00ff017b82 */ /* 0x000ff00000000800 */
[----:B------:R-:W0:Y:S01]  /*0010*/  S2UR UR4, SR_CTAID.X ;  /* 0x00000000000479c3 */ /* 0x000e220000002500 */
[----:B------:R-:W1:Y:S01]  /*0020*/  LDCU.64 UR6, c[0x0][0x380] ;  /* 0x00007000ff0677ac */ /* 0x000e620008000a00 */
[----:B------:R-:W2:Y:S01]  /*0030*/  LDCU.64 UR8, c[0x0][0x358] ;  /* 0x00006b00ff0877ac */ /* 0x000ea20008000a00 */
[----:B0-----:R-:W-:-:S04]  /*0040*/  UIMAD.WIDE.U32 UR4, UR4, 0x200, URZ ;  /* 0x00000200040478a5 */ /* 0x001fc8000f8e00ff */
[----:B-1----:R-:W-:-:S04]  /*0050*/  UIADD3 UR6, UP0, UPT, -UR4, UR6, URZ ;  /* 0x0000000604067290 */ /* 0x002fc8000ff1e1ff */
[----:B------:R-:W-:Y:S02]  /*0060*/  UIADD3.X UR7, UPT, UPT, ~UR5, UR7, URZ, UP0, !UPT ;  /* 0x0000000705077290 */ /* 0x000fe400087fe5ff */
[----:B------:R-:W-:-:S04]  /*0070*/  UISETP.GE.U32.AND UP0, UPT, UR6, 0x200, UPT ;  /* 0x000002000600788c */ /* 0x000fc8000bf06070 */
[----:B------:R-:W-:-:S09]  /*0080*/  UISETP.GE.U32.AND.EX UP0, UPT, UR7, URZ, UPT, UP0 ;  /* 0x000000ff0700728c */ /* 0x000fd2000bf06100 */
[----:B--2---:R-:W-:Y:S05]  /*0090*/  BRA.U !UP0, `(.L_x_0) ;  /* 0x0000000108287547 */ /* 0x004fea000b800000 */
[----:B------:R-:W0:Y:S01]  /*00a0*/  S2R R0, SR_TID.X ;  /* 0x0000000000007919 */ /* 0x000e220000002100 */
[----:B------:R-:W1:Y:S01]  /*00b0*/  LDCU.64 UR6, c[0x0][0x388] ;  /* 0x00007100ff0677ac */ /* 0x000e620008000a00 */
[----:B------:R-:W2:Y:S01]  /*00c0*/  LDC R5, c[0x0][0x390] ;  /* 0x0000e400ff057b82 */ /* 0x000ea20000000800 */
[----:B0-----:R-:W-:-:S05]  /*00d0*/  IADD3 R0, P0, PT, R0, UR4, RZ ;  /* 0x0000000400007c10 */ /* 0x001fca000ff1e0ff */
[----:B------:R-:W-:Y:S01]  /*00e0*/  IMAD.X R3, RZ, RZ, UR5, P0 ;  /* 0x00000005ff037e24 */ /* 0x000fe200080e06ff */
[----:B-1----:R-:W-:-:S04]  /*00f0*/  LEA R2, P0, R0, UR6, 0x2 ;  /* 0x0000000600027c11 */ /* 0x002fc8000f8010ff */
[----:B------:R-:W-:-:S05]  /*0100*/  LEA.HI.X R3, R0, UR7, R3, 0x2, P0 ;  /* 0x0000000700037c11 */ /* 0x000fca00080f1403 */
[----:B--2---:R-:W-:Y:S04]  /*0110*/  STG.E desc[UR8][R2.64], R5 ;  /* 0x0000000502007986 */ /* 0x004fe8000c101908 */
[----:B------:R-:W-:Y:S01]  /*0120*/  STG.E desc[UR8][R2.64+0x400], R5 ;  /* 0x0004000502007986 */ /* 0x000fe2000c101908 */
[----:B------:R-:W-:Y:S05]  /*0130*/  EXIT ;  /* 0x000000000000794d */ /* 0x000fea0003800000 */
.L_x_0:
[----:B------:R-:W0:Y:S01]  /*0140*/  S2R R0, SR_TID.X ;  /* 0x0000000000007919 */ /* 0x000e220000002100 */
[----:B------:R-:W-:Y:S01]  /*0150*/  IMAD.U32 R2, RZ, RZ, UR7 ;  /* 0x00000007ff027e24 */ /* 0x000fe2000f8e00ff */
[----:B------:R-:W1:Y:S01]  /*0160*/  LDCU.64 UR10, c[0x0][0x388] ;  /* 0x00007100ff0a77ac */ /* 0x000e620008000a00 */
[----:B------:R-:W-:Y:S01]  /*0170*/  IMAD.U32 R4, RZ, RZ, UR7 ;  /* 0x00000007ff047e24 */ /* 0x000fe2000f8e00ff */
[----:B0-----:R-:W-:-:S04]  /*0180*/  ISETP.LT.U32.AND P0, PT, R0, UR6, PT ;  /* 0x0000000600007c0c */ /* 0x001fc8000bf01070 */
[----:B------:R-:W-:Y:S01]  /*0190*/  ISETP.GT.U32.AND.EX P0, PT, R2, RZ, PT, P0 ;  /* 0x000000ff0200720c */ /* 0x000fe20003f04100 */
[C---:B------:R-:W-:Y:S01]  /*01a0*/  VIADD R2, R0.reuse, 0x100 ;  /* 0x0000010000027836 */ /* 0x040fe20000000000 */
[----:B------:R-:W-:-:S04]  /*01b0*/  IADD3 R0, P2, PT, R0, UR4, RZ ;  /* 0x0000000400007c10 */ /* 0x000fc8000ff5e0ff */
[----:B------:R-:W-:Y:S01]  /*01c0*/  ISETP.LT.U32.AND P1, PT, R2, UR6, PT ;  /* 0x0000000602007c0c */ /* 0x000fe2000bf21070 */
[----:B------:R-:W-:Y:S01]  /*01d0*/  IMAD.X R3, RZ, RZ, UR5, P2 ;  /* 0x00000005ff037e24 */ /* 0x000fe200090e06ff */
[----:B-1----:R-:W-:Y:S02]  /*01e0*/  LEA R2, P2, R0, UR10, 0x2 ;  /* 0x0000000a00027c11 */ /* 0x002fe4000f8410ff */
[----:B------:R-:W-:Y:S02]  /*01f0*/  ISETP.GT.U32.AND.EX P1, PT, R4, RZ, PT, P1 ;  /* 0x000000ff0400720c */ /* 0x000fe40003f24110 */
[----:B------:R-:W-:Y:S01]  /*0200*/  LEA.HI.X R3, R0, UR11, R3, 0x2, P2 ;  /* 0x0000000b00037c11 */ /* 0x000fe200090f1403 */
[----:B------:R-:W0:Y:S04]  /*0210*/  @P0 LDC R5, c[0x0][0x390] ;  /* 0x0000e400ff050b82 */ /* 0x000e280000000800 */
[----:B0-----:R0:W-:Y:S06]  /*0220*/  @P0 STG.E desc[UR8][R2.64], R5 ;  /* 0x0000000502000986 */ /* 0x0011ec000c101908 */
[----:B------:R-:W-:Y:S05]  /*0230*/  @!P1 EXIT ;  /* 0x000000000000994d */ /* 0x000fea0003800000 */
[----:B0-----:R-:W0:Y:S02]  /*0240*/  LDC R5, c[0x0][0x390] ;  /* 0x0000e400ff057b82 */ /* 0x001e240000000800 */
[----:B0-----:R-:W-:Y:S01]  /*0250*/  STG.E desc[UR8][R2.64+0x400], R5 ;  /* 0x0004000502007986 */ /* 0x001fe2000c101908 */
[----:B------:R-:W-:Y:S05]  /*0260*/  EXIT ;  /* 0x000000000000794d */ /* 0x000fea0003800000 */
.L_x_1:
[----:B------:R-:W-:-:S00]  /*0270*/  BRA `(.L_x_1) ;  /* 0xfffffffc00fc7947 */ /* 0x000fc0000383ffff */
[----:B------:R-:W-:-:S00]  /*0280*/  NOP ;  /* 0x0000000000007918 */ /* 0x000fc00000000000 */
[----:B------:R-:W-:-:S00]  /*0290*/  NOP ;  /* 0x0000000000007918 */ /* 0x000fc00000000000 */
[----:B------:R-:W-:-:S00]  /*02a0*/  NOP ;  /* 0x0000000000007918 */ /* 0x000fc00000000000 */
[----:B------:R-:W-:-:S00]  /*02b0*/  NOP ;  /* 0x0000000000007918 */ /* 0x000fc00000000000 */
[----:B------:R-:W-:-:S00]  /*02c0*/  NOP ;  /* 0x0000000000007918 */ /* 0x000fc00000000000 */
[----:B------:R-:W-:-:S00]  /*02d0*/  NOP ;  /* 0x0000000000007918 */ /* 0x000fc00000000000 */
[----:B------:R-:W-:-:S00]  /*02e0*/  NOP ;  /* 0x0000000000007918 */ /* 0x000fc00000000000 */
[----:B------:R-:W-:-:S00]  /*02f0*/  NOP ;  /* 0x0000000000007918 */ /* 0x000fc00000000000 */
.L_x_9:


//--------------------- .text._ZN3cub18CUB_300001_SM_10006detail11EmptyKernelIvEEvv --------------------------
	.section	.text._ZN3cub18CUB_300001_SM_10006detail11EmptyKernelIvEEvv,"ax",@progbits
	.align	128
        .global         _ZN3cub18CUB_300001_SM_10006detail11EmptyKernelIvEEvv
        .type           _ZN3cub18CUB_300001_SM_10006detail11EmptyKernelIvEEvv,@function
        .size           _ZN3cub18CUB_300001_SM_10006detail11EmptyKernelIvEEvv,(.L_x_10 - _ZN3cub18CUB_300001_SM_10006detail11EmptyKernelIvEEvv)
        .other          _ZN3cub18CUB_300001_SM_10006detail11EmptyKernelIvEEvv,@"STO_CUDA_ENTRY STV_DEFAULT"
_ZN3cub18CUB_300001_SM_10006detail11EmptyKernelIvEEvv:
.text._ZN3cub18CUB_300001_SM_10006detail11EmptyKernelIvEEvv:
[----:B------:R-:W-:Y:S01]  /*0000*/  LDC R1, c[0x0][0x37c] ;  /* 0x0000df00ff017b82 */ /* 0x000fe20000000800 */
[----:B------:R-:W-:Y:S05]  /*0010*/  EXIT ;  /* 0x000000000000794d */ /* 0x000fea0003800000 */
.L_x_2:
        /* <DEDUP_REMOVED lines=14> */
.L_x_10:


//--------------------- .text._Z6vecAddPfS_S_i    --------------------------
	.section	.text._Z6vecAddPfS_S_i,"ax",@progbits
	.align	128
        .global         _Z6vecAddPfS_S_i
        .type           _Z6vecAddPfS_S_i,@function
        .size           _Z6vecAddPfS_S_i,(.L_x_8 - _Z6vecAddPfS_S_i)
        .other          _Z6vecAddPfS_S_i,@"STO_CUDA_ENTRY STV_DEFAULT"
_Z6vecAddPfS_S_i:
.text._Z6vecAddPfS_S_i:
[----:B------:R-:W-:Y:S01]  /*0000*/  LDC R1, c[0x0][0x37c] ;  /* 0x0000df00ff017b82 */ /* 0x000fe20000000800 */
[----:B------:R-:W0:Y:S01]  /*0010*/  S2R R2, SR_CTAID.X ;  /* 0x0000000000027919 */ /* 0x000e220000002500 */
[----:B------:R-:W0:Y:S01]  /*0020*/  LDCU UR4, c[0x0][0x360] ;  /* 0x00006c00ff0477ac */ /* 0x000e220008000800 */
[----:B------:R-:W0:Y:S01]  /*0030*/  S2R R3, SR_TID.X ;  /* 0x0000000000037919 */ /* 0x000e220000002100 */
[----:B------:R-:W1:Y:S01]  /*0040*/  LDCU UR5, c[0x0][0x398] ;  /* 0x00007300ff0577ac */ /* 0x000e620008000800 */
[----:B0-----:R-:W-:-:S05]  /*0050*/  IMAD R2, R2, UR4, R3 ;  /* 0x0000000402027c24 */ /* 0x001fca000f8e0203 */
[----:B-1----:R-:W-:-:S13]  /*0060*/  ISETP.GE.AND P0, PT, R2, UR5, PT ;  /* 0x0000000502007c0c */ /* 0x002fda000bf06270 */
[----:B------:R-:W-:Y:S05]  /*0070*/  @P0 EXIT ;  /* 0x000000000000094d */ /* 0x000fea0003800000 */
[----:B------:R-:W0:Y:S01]  /*0080*/  LDC.64 R8, c[0x0][0x388] ;  /* 0x0000e200ff087b82 */ /* 0x000e220000000a00 */
[----:B------:R-:W1:Y:S07]  /*0090*/  LDCU.64 UR4, c[0x0][0x358] ;  /* 0x00006b00ff0477ac */ /* 0x000e6e0008000a00 */
[----:B------:R-:W2:Y:S01]  /*00a0*/  LDC.64 R6, c[0x0][0x380] ;  /* 0x0000e000ff067b82 */ /* 0x000ea20000000a00 */
[----:B0-----:R-:W-:-:S06]  /*00b0*/  IMAD.WIDE R8, R2, 0x4, R8 ;  /* 0x0000000402087825 */ /* 0x001fcc00078e0208 */
[----:B-1----:R-:W3:Y:S01]  /*00c0*/  LDG.E R8, desc[UR4][R8.64] ;  /* 0x0000000408087981 */ /* 0x002ee2000c1e1900 */
[----:B--2---:R-:W-:-:S05]  /*00d0*/  IMAD.WIDE R6, R2, 0x4, R6 ;  /* 0x0000000402067825 */ /* 0x004fca00078e0206 */
[----:B------:R-:W3:Y:S01]  /*00e0*/  LDG.E R3, desc[UR4][R6.64] ;  /* 0x0000000406037981 */ /* 0x000ee2000c1e1900 */
[----:B------:R-:W-:Y:S01]  /*00f0*/  BSSY.RECONVERGENT B0, `(.L_x_3) ;  /* 0x0000005000007945 */ /* 0x000fe20003800200 */
[----:B------:R-:W-:Y:S01]  /*0100*/  MOV R0, 0x140 ;  /* 0x0000014000007802 */ /* 0x000fe20000000f00 */
[----:B---3--:R-:W-:-:S04]  /*0110*/  FADD R3, R3, R8 ;  /* 0x0000000803037221 */ /* 0x008fc80000000000 */
[----:B------:R0:W1:Y:S03]  /*0120*/  F2F.F64.F32 R4, R3 ;  /* 0x0000000300047310 */ /* 0x0000660000201800 */
[----:B01----:R-:W-:Y:S05]  /*0130*/  CALL.REL.NOINC `($_Z6vecAddPfS_S_i$__internal_accurate_pow) ;  /* 0x0000000000607944 */ /* 0x003fea0003c00000 */
[----:B------:R-:W-:Y:S05]  /*0140*/  BSYNC.RECONVERGENT B0 ;  /* 0x0000000000007941 */ /* 0x000fea0003800200 */
.L_x_3:
[----:B------:R-:W-:Y:S01]  /*0150*/  DADD R6, R4, 2 ;  /* 0x4000000004067429 */ /* 0x000fe20000000000 */
[----:B------:R-:W0:Y:S01]  /*0160*/  LDC.64 R8, c[0x0][0x390] ;  /* 0x0000e400ff087b82 */ /* 0x000e220000000a00 */
[----:B------:R-:W-:Y:S01]  /*0170*/  FSETP.NEU.AND P0, PT, R3, RZ, PT ;  /* 0x000000ff0300720b */ /* 0x000fe20003f0d000 */
[----:B------:R-:W-:Y:S07]  /*0180*/  BSSY.RECONVERGENT B0, `(.L_x_4) ;  /* 0x000000d000007945 */ /* 0x000fee0003800200 */
[----:B------:R-:W-:Y:S01]  /*0190*/  LOP3.LUT R6, R7, 0x7ff00000, RZ, 0xc0, !PT ;  /* 0x7ff0000007067812 */ /* 0x000fe200078ec0ff */
[----:B------:R-:W-:-:S03]  /*01a0*/  IMAD.MOV.U32 R7, RZ, RZ, R11 ;  /* 0x000000ffff077224 */ /* 0x000fc600078e000b */
[----:B------:R-:W-:Y:S01]  /*01b0*/  ISETP.NE.AND P1, PT, R6, 0x7ff00000, PT ;  /* 0x7ff000000600780c */ /* 0x000fe20003f25270 */
[----:B------:R-:W-:Y:S01]  /*01c0*/  IMAD.MOV.U32 R6, RZ, RZ, R10 ;  /* 0x000000ffff067224 */ /* 0x000fe200078e000a */
[----:B------:R-:W-:-:S11]  /*01d0*/  @!P0 CS2R R6, SRZ ;  /* 0x0000000000068805 */ /* 0x000fd6000001ff00 */
[----:B------:R-:W-:Y:S05]  /*01e0*/  @P1 BRA `(.L_x_5) ;  /* 0x0000000000181947 */ /* 0x000fea0003800000 */
[----:B------:R-:W-:-:S13]  /*01f0*/  FSETP.NAN.AND P0, PT, R3, R3, PT ;  /* 0x000000030300720b */ /* 0x000fda0003f08000 */
[----:B------:R-:W-:Y:S01]  /*0200*/  @P0 DADD R6, R4, 2 ;  /* 0x4000000004060429 */ /* 0x000fe20000000000 */
[----:B------:R-:W-:Y:S10]  /*0210*/  @P0 BRA `(.L_x_5) ;  /* 0x00000000000c0947 */ /* 0x000ff40003800000 */
[----:B------:R-:W-:-:S14]  /*0220*/  DSETP.NEU.AND P0, PT, |R4|, +INF , PT ;  /* 0x7ff000000400742a */ /* 0x000fdc0003f0d200 */
[----:B------:R-:W-:Y:S02]  /*0230*/  @!P0 IMAD.MOV.U32 R6, RZ, RZ, 0x0 ;  /* 0x00000000ff068424 */ /* 0x000fe400078e00ff */
[----:B------:R-:W-:-:S07]  /*0240*/  @!P0 IMAD.MOV.U32 R7, RZ, RZ, 0x7ff00000 ;  /* 0x7ff00000ff078424 */ /* 0x000fce00078e00ff */
.L_x_5:
[----:B------:R-:W-:Y:S05]  /*0250*/  BSYNC.RECONVERGENT B0 ;  /* 0x0000000000007941 */ /* 0x000fea0003800200 */
.L_x_4:
[----:B------:R-:W1:Y:S01]  /*0260*/  F2F.F32.F64 R6, R6 ;  /* 0x0000000600067310 */ /* 0x000e620000301000 */
[----:B------:R-:W-:Y:S01]  /*0270*/  FSETP.NEU.AND P0, PT, R3, 1, PT ;  /* 0x3f8000000300780b */ /* 0x000fe20003f0d000 */
[----:B0-----:R-:W-:-:S03]  /*0280*/  IMAD.WIDE R2, R2, 0x4, R8 ;  /* 0x0000000402027825 */ /* 0x001fc600078e0208 */
[----:B-1----:R-:W-:-:S05]  /*0290*/  FSEL R5, R6, 1, P0 ;  /* 0x3f80000006057808 */ /* 0x002fca0000000000 */
[----:B------:R-:W-:Y:S01]  /*02a0*/  STG.E desc[UR4][R2.64], R5 ;  /* 0x0000000502007986 */ /* 0x000fe2000c101904 */
[----:B------:R-:W-:Y:S05]  /*02b0*/  EXIT ;  /* 0x000000000000794d */ /* 0x000fea0003800000 */
        .type           $_Z6vecAddPfS_S_i$__internal_accurate_pow,@function
        .size           $_Z6vecAddPfS_S_i$__internal_accurate_pow,(.L_x_8 - $_Z6vecAddPfS_S_i$__internal_accurate_pow)
$_Z6vecAddPfS_S_i$__internal_accurate_pow:
[----:B------:R-:W-:Y:S01]  /*02c0*/  DADD R6, -RZ, |R4| ;  /* 0x00000000ff067229 */ /* 0x000fe20000000504 */
[----:B------:R-:W-:Y:S01]  /*02d0*/  IMAD.MOV.U32 R20, RZ, RZ, RZ ;  /* 0x000000ffff147224 */ /* 0x000fe200078e00ff */
[----:B------:R-:W-:Y:S01]  /*02e0*/  UMOV UR6, 0x7d2cafe2 ;  /* 0x7d2cafe200067882 */ /* 0x000fe20000000000 */
[----:B------:R-:W-:Y:S01]  /*02f0*/  IMAD.MOV.U32 R18, RZ, RZ, 0x41ad3b5a ;  /* 0x41ad3b5aff127424 */ /* 0x000fe200078e00ff */
[----:B------:R-:W-:Y:S01]  /*0300*/  UMOV UR7, 0x3eb0f5ff ;  /* 0x3eb0f5ff00077882 */ /* 0x000fe20000000000 */
[----:B------:R-:W-:Y:S01]  /*0310*/  IMAD.MOV.U32 R19, RZ, RZ, 0x3ed0f5d2 ;  /* 0x3ed0f5d2ff137424 */ /* 0x000fe200078e00ff */
[----:B------:R-:W-:Y:S01]  /*0320*/  UMOV UR8, 0x3b39803f ;  /* 0x3b39803f00087882 */ /* 0x000fe20000000000 */
[----:B------:R-:W-:-:S03]  /*0330*/  UMOV UR9, 0x3c7abc9e ;  /* 0x3c7abc9e00097882 */ /* 0x000fc60000000000 */
[----:B------:R-:W-:Y:S02]  /*0340*/  ISETP.GT.U32.AND P0, PT, R7, 0xfffff, PT ;  /* 0x000fffff0700780c */ /* 0x000fe40003f04070 */
[----:B------:R-:W-:-:S11]  /*0350*/  MOV R10, R7 ;  /* 0x00000007000a7202 */ /* 0x000fd60000000f00 */
[----:B------:R-:W-:-:S10]  /*0360*/  @!P0 DMUL R8, R6, 1.80143985094819840000e+16 ;  /* 0x4350000006088828 */ /* 0x000fd40000000000 */
[----:B------:R-:W-:Y:S02]  /*0370*/  @!P0 IMAD.MOV.U32 R10, RZ, RZ, R9 ;  /* 0x000000ffff0a8224 */ /* 0x000fe400078e0009 */
[----:B------:R-:W-:-:S03]  /*0380*/  @!P0 IMAD.MOV.U32 R6, RZ, RZ, R8 ;  /* 0x000000ffff068224 */ /* 0x000fc600078e0008 */
[----:B------:R-:W-:Y:S01]  /*0390*/  LOP3.LUT R10, R10, 0x800fffff, RZ, 0xc0, !PT ;  /* 0x800fffff0a0a7812 */ /* 0x000fe200078ec0ff */
[----:B------:R-:W-:Y:S01]  /*03a0*/  IMAD.MOV.U32 R14, RZ, RZ, R6 ;  /* 0x000000ffff0e7224 */ /* 0x000fe200078e0006 */
[----:B------:R-:W-:Y:S02]  /*03b0*/  SHF.R.U32.HI R6, RZ, 0x14, R7 ;  /* 0x00000014ff067819 */ /* 0x000fe40000011607 */
[----:B------:R-:W-:Y:S02]  /*03c0*/  LOP3.LUT R15, R10, 0x3ff00000, RZ, 0xfc, !PT ;  /* 0x3ff000000a0f7812 */ /* 0x000fe400078efcff */
[----:B------:R-:W-:Y:S02]  /*03d0*/  @!P0 LEA.HI R6, R9, 0xffffffca, RZ, 0xc ;  /* 0xffffffca09068811 */ /* 0x000fe400078f60ff */
[----:B------:R-:W-:-:S03]  /*03e0*/  ISETP.GE.U32.AND P1, PT, R15, 0x3ff6a09f, PT ;  /* 0x3ff6a09f0f00780c */ /* 0x000fc60003f26070 */
[----:B------:R-:W-:-:S10]  /*03f0*/  VIADD R7, R6, 0xfffffc01 ;  /* 0xfffffc0106077836 */ /* 0x000fd40000000000 */
[----:B------:R-:W-:Y:S02]  /*0400*/  @P1 VIADD R11, R15, 0xfff00000 ;  /* 0xfff000000f0b1836 */ /* 0x000fe40000000000 */
[----:B------:R-:W-:-:S03]  /*0410*/  @P1 VIADD R7, R6, 0xfffffc02 ;  /* 0xfffffc0206071836 */ /* 0x000fc60000000000 */
[----:B------:R-:W-:Y:S02]  /*0420*/  @P1 MOV R15, R11 ;  /* 0x0000000b000f1202 */ /* 0x000fe40000000f00 */
[----:B------:R-:W-:Y:S01]  /*0430*/  LOP3.LUT R6, R7, 0x80000000, RZ, 0x3c, !PT ;  /* 0x8000000007067812 */ /* 0x000fe200078e3cff */
[----:B------:R-:W-:-:S03]  /*0440*/  IMAD.MOV.U32 R7, RZ, RZ, 0x43300000 ;  /* 0x43300000ff077424 */ /* 0x000fc600078e00ff */
[C---:B------:R-:W-:Y:S02]  /*0450*/  DADD R12, R14.reuse, 1 ;  /* 0x3ff000000e0c7429 */ /* 0x040fe40000000000 */
[----:B------:R-:W-:-:S04]  /*0460*/  DADD R14, R14, -1 ;  /* 0xbff000000e0e7429 */ /* 0x000fc80000000000 */
[----:B------:R-:W0:Y:S02]  /*0470*/  MUFU.RCP64H R21, R13 ;  /* 0x0000000d00157308 */ /* 0x000e240000001800 */
[----:B0-----:R-:W-:-:S08]  /*0480*/  DFMA R10, -R12, R20, 1 ;  /* 0x3ff000000c0a742b */ /* 0x001fd00000000114 */
[----:B------:R-:W-:-:S08]  /*0490*/  DFMA R10, R10, R10, R10 ;  /* 0x0000000a0a0a722b */ /* 0x000fd0000000000a */
[----:B------:R-:W-:-:S08]  /*04a0*/  DFMA R20, R20, R10, R20 ;  /* 0x0000000a1414722b */ /* 0x000fd00000000014 */
[----:B------:R-:W-:-:S08]  /*04b0*/  DMUL R10, R14, R20 ;  /* 0x000000140e0a7228 */ /* 0x000fd00000000000 */
[----:B------:R-:W-:-:S08]  /*04c0*/  DFMA R10, R14, R20, R10 ;  /* 0x000000140e0a722b */ /* 0x000fd0000000000a */
[-C--:B------:R-:W-:Y:S02]  /*04d0*/  DMUL R16, R10, R10.reuse ;  /* 0x0000000a0a107228 */ /* 0x080fe40000000000 */
[----:B------:R-:W-:Y:S02]  /*04e0*/  DADD R22, R14, -R10 ;  /* 0x000000000e167229 */ /* 0x000fe4000000080a */
[----:B------:R-:W-:-:S04]  /*04f0*/  DMUL R26, R10, R10 ;  /* 0x0000000a0a1a7228 */ /* 0x000fc80000000000 */
[----:B------:R-:W-:Y:S01]  /*0500*/  DFMA R12, R16, UR6, R18 ;  /* 0x00000006100c7c2b */ /* 0x000fe20008000012 */
[----:B------:R-:W-:Y:S01]  /*0510*/  UMOV UR6, 0x75488a3f ;  /* 0x75488a3f00067882 */ /* 0x000fe20000000000 */
[----:B------:R-:W-:Y:S01]  /*0520*/  UMOV UR7, 0x3ef3b20a ;  /* 0x3ef3b20a00077882 */ /* 0x000fe20000000000 */
[----:B------:R-:W-:-:S05]  /*0530*/  DADD R22, R22, R22 ;  /* 0x0000000016167229 */ /* 0x000fca0000000016 */
[----:B------:R-:W-:Y:S01]  /*0540*/  DFMA R12, R16, R12, UR6 ;  /* 0x00000006100c7e2b */ /* 0x000fe2000800000c */
[----:B------:R-:W-:Y:S01]  /*0550*/  UMOV UR6, 0xe4faecd5 ;  /* 0xe4faecd500067882 */ /* 0x000fe20000000000 */
[----:B------:R-:W-:Y:S01]  /*0560*/  UMOV UR7, 0x3f1745cd ;  /* 0x3f1745cd00077882 */ /* 0x000fe20000000000 */
[----:B------:R-:W-:-:S05]  /*0570*/  DFMA R14, R14, -R10, R22 ;  /* 0x8000000a0e0e722b */ /* 0x000fca0000000016 */
[----:B------:R-:W-:Y:S01]  /*0580*/  DFMA R12, R16, R12, UR6 ;  /* 0x00000006100c7e2b */ /* 0x000fe2000800000c */
[----:B------:R-:W-:Y:S01]  /*0590*/  UMOV UR6, 0x258a578b ;  /* 0x258a578b00067882 */ /* 0x000fe20000000000 */
[----:B------:R-:W-:Y:S01]  /*05a0*/  UMOV UR7, 0x3f3c71c7 ;  /* 0x3f3c71c700077882 */ /* 0x000fe20000000000 */
[----:B------:R-:W-:Y:S02]  /*05b0*/  DMUL R14, R20, R14 ;  /* 0x0000000e140e7228 */ /* 0x000fe40000000000 */
[----:B------:R-:W-:-:S03]  /*05c0*/  DFMA R20, R10, R10, -R26 ;  /* 0x0000000a0a14722b */ /* 0x000fc6000000081a */
[----:B------:R-:W-:Y:S01]  /*05d0*/  DFMA R12, R16, R12, UR6 ;  /* 0x00000006100c7e2b */ /* 0x000fe2000800000c */
[----:B------:R-:W-:Y:S01]  /*05e0*/  UMOV UR6, 0x9242b910 ;  /* 0x9242b91000067882 */ /* 0x000fe20000000000 */
[----:B------:R-:W-:-:S06]  /*05f0*/  UMOV UR7, 0x3f624924 ;  /* 0x3f62492400077882 */ /* 0x000fcc0000000000 */
[----:B------:R-:W-:Y:S01]  /*0600*/  DFMA R12, R16, R12, UR6 ;  /* 0x00000006100c7e2b */ /* 0x000fe2000800000c */
[----:B------:R-:W-:Y:S01]  /*0610*/  UMOV UR6, 0x99999dfb ;  /* 0x99999dfb00067882 */ /* 0x000fe20000000000 */
[----:B------:R-:W-:-:S06]  /*0620*/  UMOV UR7, 0x3f899999 ;  /* 0x3f89999900077882 */ /* 0x000fcc0000000000 */
[----:B------:R-:W-:Y:S01]  /*0630*/  DFMA R18, R16, R12, UR6 ;  /* 0x0000000610127e2b */ /* 0x000fe2000800000c */
[----:B------:R-:W-:Y:S01]  /*0640*/  UMOV UR6, 0x55555555 ;  /* 0x5555555500067882 */ /* 0x000fe20000000000 */
[----:B------:R-:W-:-:S06]  /*0650*/  UMOV UR7, 0x3fb55555 ;  /* 0x3fb5555500077882 */ /* 0x000fcc0000000000 */
[----:B------:R-:W-:-:S08]  /*0660*/  DFMA R12, R16, R18, UR6 ;  /* 0x00000006100c7e2b */ /* 0x000fd00008000012 */
[----:B------:R-:W-:Y:S01]  /*0670*/  DADD R22, -R12, UR6 ;  /* 0x000000060c167e29 */ /* 0x000fe20008000100 */
[----:B------:R-:W-:Y:S01]  /*0680*/  UMOV UR6, 0xb9e7b0 ;  /* 0x00b9e7b000067882 */ /* 0x000fe20000000000 */
[----:B------:R-:W-:-:S06]  /*0690*/  UMOV UR7, 0x3c46a4cb ;  /* 0x3c46a4cb00077882 */ /* 0x000fcc0000000000 */
[----:B------:R-:W-:Y:S02]  /*06a0*/  DFMA R18, R16, R18, R22 ;  /* 0x000000121012722b */ /* 0x000fe40000000016 */
[----:B------:R-:W-:Y:S01]  /*06b0*/  DMUL R16, R10, R26 ;  /* 0x0000001a0a107228 */ /* 0x000fe20000000000 */
[----:B------:R-:W-:Y:S01]  /*06c0*/  VIADD R23, R15, 0x100000 ;  /* 0x001000000f177836 */ /* 0x000fe20000000000 */
[----:B------:R-:W-:-:S04]  /*06d0*/  MOV R22, R14 ;  /* 0x0000000e00167202 */ /* 0x000fc80000000f00 */
[----:B------:R-:W-:Y:S01]  /*06e0*/  DADD R18, R18, -UR6 ;  /* 0x8000000612127e29 */ /* 0x000fe20008000000 */
[----:B------:R-:W-:Y:S01]  /*06f0*/  UMOV UR6, 0x80000000 ;  /* 0x8000000000067882 */ /* 0x000fe20000000000 */
[C---:B------:R-:W-:Y:S01]  /*0700*/  DFMA R24, R10.reuse, R26, -R16 ;  /* 0x0000001a0a18722b */ /* 0x040fe20000000810 */
[----:B------:R-:W-:Y:S01]  /*0710*/  UMOV UR7, 0x43300000 ;  /* 0x4330000000077882 */ /* 0x000fe20000000000 */
[----:B------:R-:W-:-:S04]  /*0720*/  DFMA R20, R10, R22, R20 ;  /* 0x000000160a14722b */ /* 0x000fc80000000014 */
[----:B------:R-:W-:Y:S02]  /*0730*/  DADD R22, R12, R18 ;  /* 0x000000000c167229 */ /* 0x000fe40000000012 */
[----:B------:R-:W-:-:S06]  /*0740*/  DFMA R24, R14, R26, R24 ;  /* 0x0000001a0e18722b */ /* 0x000fcc0000000018 */
[----:B------:R-:W-:Y:S02]  /*0750*/  DMUL R26, R22, R16 ;  /* 0x00000010161a7228 */ /* 0x000fe40000000000 */
[----:B------:R-:W-:Y:S02]  /*0760*/  DFMA R20, R10, R20, R24 ;  /* 0x000000140a14722b */ /* 0x000fe40000000018 */
[----:B------:R-:W-:-:S04]  /*0770*/  DADD R24, R12, -R22 ;  /* 0x000000000c187229 */ /* 0x000fc80000000816 */
[----:B------:R-:W-:-:S04]  /*0780*/  DFMA R12, R22, R16, -R26 ;  /* 0x00000010160c722b */ /* 0x000fc8000000081a */
[----:B------:R-:W-:-:S04]  /*0790*/  DADD R24, R18, R24 ;  /* 0x0000000012187229 */ /* 0x000fc80000000018 */
[----:B------:R-:W-:-:S08]  /*07a0*/  DFMA R12, R22, R20, R12 ;  /* 0x00000014160c722b */ /* 0x000fd0000000000c */
[----:B------:R-:W-:-:S08]  /*07b0*/  DFMA R24, R24, R16, R12 ;  /* 0x000000101818722b */ /* 0x000fd0000000000c */
[----:B------:R-:W-:-:S08]  /*07c0*/  DADD R16, R26, R24 ;  /* 0x000000001a107229 */ /* 0x000fd00000000018 */
[--C-:B------:R-:W-:Y:S02]  /*07d0*/  DADD R12, R10, R16.reuse ;  /* 0x000000000a0c7229 */ /* 0x100fe40000000010 */
[----:B------:R-:W-:-:S06]  /*07e0*/  DADD R26, R26, -R16 ;  /* 0x000000001a1a7229 */ /* 0x000fcc0000000810 */
[----:B------:R-:W-:Y:S02]  /*07f0*/  DADD R10, R10, -R12 ;  /* 0x000000000a0a7229 */ /* 0x000fe4000000080c */
[----:B------:R-:W-:-:S06]  /*0800*/  DADD R26, R24, R26 ;  /* 0x00000000181a7229 */ /* 0x000fcc000000001a */
[----:B------:R-:W-:-:S08]  /*0810*/  DADD R10, R16, R10 ;  /* 0x00000000100a7229 */ /* 0x000fd0000000000a */
[----:B------:R-:W-:-:S08]  /*0820*/  DADD R10, R26, R10 ;  /* 0x000000001a0a7229 */ /* 0x000fd0000000000a */
[----:B------:R-:W-:Y:S02]  /*0830*/  DADD R10, R14, R10 ;  /* 0x000000000e0a7229 */ /* 0x000fe4000000000a */
[----:B------:R-:W-:Y:S01]  /*0840*/  DADD R14, R6, -UR6 ;  /* 0x80000006060e7e29 */ /* 0x000fe20008000000 */
[----:B------:R-:W-:Y:S01]  /*0850*/  UMOV UR6, 0xfefa39ef ;  /* 0xfefa39ef00067882 */ /* 0x000fe20000000000 */
[----:B------:R-:W-:-:S04]  /*0860*/  UMOV UR7, 0x3fe62e42 ;  /* 0x3fe62e4200077882 */ /* 0x000fc80000000000 */
[----:B------:R-:W-:-:S08]  /*0870*/  DADD R8, R12, R10 ;  /* 0x000000000c087229 */ /* 0x000fd0000000000a */
[--C-:B------:R-:W-:Y:S02]  /*0880*/  DFMA R6, R14, UR6, R8.reuse ;  /* 0x000000060e067c2b */ /* 0x100fe40008000008 */
[----:B------:R-:W-:-:S06]  /*0890*/  DADD R12, R12, -R8 ;  /* 0x000000000c0c7229 */ /* 0x000fcc0000000808 */
[----:B------:R-:W-:Y:S02]  /*08a0*/  DFMA R16, R14, -UR6, R6 ;  /* 0x800000060e107c2b */ /* 0x000fe40008000006 */
[----:B------:R-:W-:-:S06]  /*08b0*/  DADD R12, R10, R12 ;  /* 0x000000000a0c7229 */ /* 0x000fcc000000000c */
[----:B------:R-:W-:-:S08]  /*08c0*/  DADD R16, -R8, R16 ;  /* 0x0000000008107229 */ /* 0x000fd00000000110 */
[----:B------:R-:W-:-:S08]  /*08d0*/  DADD R12, R12, -R16 ;  /* 0x000000000c0c7229 */ /* 0x000fd00000000810 */
[----:B------:R-:W-:-:S08]  /*08e0*/  DFMA R12, R14, UR8, R12 ;  /* 0x000000080e0c7c2b */ /* 0x000fd0000800000c */
[----:B------:R-:W-:-:S08]  /*08f0*/  DADD R8, R6, R12 ;  /* 0x0000000006087229 */ /* 0x000fd0000000000c */
[----:B------:R-:W-:Y:S02]  /*0900*/  DADD R10, R6, -R8 ;  /* 0x00000000060a7229 */ /* 0x000fe40000000808 */
[----:B------:R-:W-:-:S06]  /*0910*/  DMUL R6, R8, 2 ;  /* 0x4000000008067828 */ /* 0x000fcc0000000000 */
[----:B------:R-:W-:Y:S02]  /*0920*/  DADD R12, R12, R10 ;  /* 0x000000000c0c7229 */ /* 0x000fe4000000000a */
[----:B------:R-:W-:Y:S01]  /*0930*/  DFMA R8, R8, 2, -R6 ;  /* 0x400000000808782b */ /* 0x000fe20000000806 */
[----:B------:R-:W-:Y:S01]  /*0940*/  MOV R10, 0x652b82fe ;  /* 0x652b82fe000a7802 */ /* 0x000fe20000000f00 */
[----:B------:R-:W-:-:S06]  /*0950*/  IMAD.MOV.U32 R11, RZ, RZ, 0x3ff71547 ;  /* 0x3ff71547ff0b7424 */ /* 0x000fcc00078e00ff */
[----:B------:R-:W-:-:S08]  /*0960*/  DFMA R12, R12, 2, R8 ;  /* 0x400000000c0c782b */ /* 0x000fd00000000008 */
[----:B------:R-:W-:-:S08]  /*0970*/  DADD R8, R6, R12 ;  /* 0x0000000006087229 */ /* 0x000fd0000000000c */
[----:B------:R-:W-:Y:S02]  /*0980*/  DFMA R10, R8, R10, 6.75539944105574400000e+15 ;  /* 0x43380000080a742b */ /* 0x000fe4000000000a */
[----:B------:R-:W-:Y:S01]  /*0990*/  FSETP.GEU.AND P0, PT, |R9|, 4.1917929649353027344, PT ;  /* 0x4086232b0900780b */ /* 0x000fe20003f0e200 */
[----:B------:R-:W-:-:S05]  /*09a0*/  DADD R6, R6, -R8 ;  /* 0x0000000006067229 */ /* 0x000fca0000000808 */
[----:B------:R-:W-:-:S03]  /*09b0*/  DADD R14, R10, -6.75539944105574400000e+15 ;  /* 0xc33800000a0e7429 */ /* 0x000fc60000000000 */
[----:B------:R-:W-:-:S05]  /*09c0*/  DADD R12, R12, R6 ;  /* 0x000000000c0c7229 */ /* 0x000fca0000000006 */
[----:B------:R-:W-:Y:S01]  /*09d0*/  DFMA R16, R14, -UR6, R8 ;  /* 0x800000060e107c2b */ /* 0x000fe20008000008 */
[----:B------:R-:W-:Y:S01]  /*09e0*/  UMOV UR6, 0x3b39803f ;  /* 0x3b39803f00067882 */ /* 0x000fe20000000000 */
[----:B------:R-:W-:-:S06]  /*09f0*/  UMOV UR7, 0x3c7abc9e ;  /* 0x3c7abc9e00077882 */ /* 0x000fcc0000000000 */
[----:B------:R-:W-:Y:S01]  /*0a00*/  DFMA R14, R14, -UR6, R16 ;  /* 0x800000060e0e7c2b */ /* 0x000fe20008000010 */
[----:B------:R-:W-:Y:S01]  /*0a10*/  UMOV UR6, 0x69ce2bdf ;  /* 0x69ce2bdf00067882 */ /* 0x000fe20000000000 */
[----:B------:R-:W-:Y:S01]  /*0a20*/  IMAD.MOV.U32 R16, RZ, RZ, -0x35dec16 ;  /* 0xfca213eaff107424 */ /* 0x000fe200078e00ff */
[----:B------:R-:W-:Y:S01]  /*0a30*/  UMOV UR7, 0x3e5ade15 ;  /* 0x3e5ade1500077882 */ /* 0x000fe20000000000 */
[----:B------:R-:W-:-:S06]  /*0a40*/  IMAD.MOV.U32 R17, RZ, RZ, 0x3e928af3 ;  /* 0x3e928af3ff117424 */ /* 0x000fcc00078e00ff */
[----:B------:R-:W-:Y:S01]  /*0a50*/  DFMA R16, R14, UR6, R16 ;  /* 0x000000060e107c2b */ /* 0x000fe20008000010 */
        /* <DEDUP_REMOVED lines=24> */
[----:B------:R-:W-:-:S08]  /*0be0*/  DFMA R16, R14, R16, 1 ;  /* 0x3ff000000e10742b */ /* 0x000fd00000000010 */
[----:B------:R-:W-:-:S10]  /*0bf0*/  DFMA R14, R14, R16, 1 ;  /* 0x3ff000000e0e742b */ /* 0x000fd40000000010 */
[----:B------:R-:W-:Y:S01]  /*0c00*/  LEA R7, R10, R15, 0x14 ;  /* 0x0000000f0a077211 */ /* 0x000fe200078ea0ff */
[----:B------:R-:W-:Y:S01]  /*0c10*/  IMAD.MOV.U32 R6, RZ, RZ, R14 ;  /* 0x000000ffff067224 */ /* 0x000fe200078e000e */
[----:B------:R-:W-:Y:S06]  /*0c20*/  @!P0 BRA `(.L_x_6) ;  /* 0x0000000000308947 */ /* 0x000fec0003800000 */
[----:B------:R-:W-:Y:S01]  /*0c30*/  FSETP.GEU.AND P1, PT, |R9|, 4.2275390625, PT ;  /* 0x408748000900780b */ /* 0x000fe20003f2e200 */
[C---:B------:R-:W-:Y:S02]  /*0c40*/  DADD R16, R8.reuse, +INF ;  /* 0x7ff0000008107429 */ /* 0x040fe40000000000 */
[----:B------:R-:W-:-:S08]  /*0c50*/  DSETP.GEU.AND P0, PT, R8, RZ, PT ;  /* 0x000000ff0800722a */ /* 0x000fd00003f0e000 */
[----:B------:R-:W-:Y:S02]  /*0c60*/  FSEL R7, R17, RZ, P0 ;  /* 0x000000ff11077208 */ /* 0x000fe40000000000 */
[----:B------:R-:W-:-:S04]  /*0c70*/  @!P1 LEA.HI R6, R10, R10, RZ, 0x1 ;  /* 0x0000000a0a069211 */ /* 0x000fc800078f08ff */
[----:B------:R-:W-:Y:S02]  /*0c80*/  @!P1 SHF.R.S32.HI R9, RZ, 0x1, R6 ;  /* 0x00000001ff099819 */ /* 0x000fe40000011406 */
[----:B------:R-:W-:-:S03]  /*0c90*/  FSEL R6, R16, RZ, P0 ;  /* 0x000000ff10067208 */ /* 0x000fc60000000000 */
[----:B------:R-:W-:Y:S02]  /*0ca0*/  @!P1 IMAD.IADD R8, R10, 0x1, -R9 ;  /* 0x000000010a089824 */ /* 0x000fe400078e0a09 */
[----:B------:R-:W-:-:S03]  /*0cb0*/  @!P1 IMAD R15, R9, 0x100000, R15 ;  /* 0x00100000090f9824 */ /* 0x000fc600078e020f */
[----:B------:R-:W-:Y:S02]  /*0cc0*/  @!P1 LEA R9, R8, 0x3ff00000, 0x14 ;  /* 0x3ff0000008099811 */ /* 0x000fe400078ea0ff */
[----:B------:R-:W-:-:S06]  /*0cd0*/  @!P1 MOV R8, RZ ;  /* 0x000000ff00089202 */ /* 0x000fcc0000000f00 */
[----:B------:R-:W-:-:S11]  /*0ce0*/  @!P1 DMUL R6, R14, R8 ;  /* 0x000000080e069228 */ /* 0x000fd60000000000 */
.L_x_6:
[----:B------:R-:W-:Y:S02]  /*0cf0*/  DFMA R12, R12, R6, R6 ;  /* 0x000000060c0c722b */ /* 0x000fe40000000006 */
[----:B------:R-:W-:-:S08]  /*0d00*/  DSETP.NEU.AND P0, PT, |R6|, +INF , PT ;  /* 0x7ff000000600742a */ /* 0x000fd00003f0d200 */
[----:B------:R-:W-:Y:S01]  /*0d10*/  FSEL R10, R6, R12, !P0 ;  /* 0x0000000c060a7208 */ /* 0x000fe20004000000 */
[----:B------:R-:W-:Y:S01]  /*0d20*/  IMAD.MOV.U32 R6, RZ, RZ, R0 ;  /* 0x000000ffff067224 */ /* 0x000fe200078e0000 */
[----:B------:R-:W-:Y:S01]  /*0d30*/  FSEL R11, R7, R13, !P0 ;  /* 0x0000000d070b7208 */ /* 0x000fe20004000000 */
[----:B------:R-:W-:-:S04]  /*0d40*/  IMAD.MOV.U32 R7, RZ, RZ, 0x0 ;  /* 0x00000000ff077424 */ /* 0x000fc800078e00ff */
[----:B------:R-:W-:Y:S05]  /*0d50*/  RET.REL.NODEC R6 `(_Z6vecAddPfS_S_i) ;  /* 0xfffffff006a87950 */ /* 0x000fea0003c3ffff */
.L_x_7:
        /* <DEDUP_REMOVED lines=10> */
.L_x_8:


//--------------------- .nv.shared.reserved.0     --------------------------
	.section	.nv.shared.reserved.0,"aw",@nobits
	.weak		__nv_reservedSMEM_offset_0_alias
	.size		__nv_reservedSMEM_offset_0_alias, 0, 64
	.other		__nv_reservedSMEM_offset_0_alias,@"STO_CUDA_RESERVED_SHARED STV_DEFAULT"
__nv_reservedSMEM_offset_0_alias:
	.zero		0
	.zero		64


//--------------------- .nv.global                --------------------------
	.section	.nv.global,"aw",@nobits
.nv.global:
	.type		_ZN34_INTERNAL_25cce879_4_k_cu_21188fb36thrust24THRUST_300001_SM_1000_NS3seqE,@object
	.size		_ZN34_INTERNAL_25cce879_4_k_cu_21188fb36thrust24THRUST_300001_SM_1000_NS3seqE,(_ZN34_INTERNAL_25cce879_4_k_cu_21188fb34cuda3std3__48in_placeE - _ZN34_INTERNAL_25cce879_4_k_cu_21188fb36thrust24THRUST_300001_SM_1000_NS3seqE)
_ZN34_INTERNAL_25cce879_4_k_cu_21188fb36thrust24THRUST_300001_SM_1000_NS3seqE:
	.zero		1
	.type		_ZN34_INTERNAL_25cce879_4_k_cu_21188fb34cuda3std3__48in_placeE,@object
	.size		_ZN34_INTERNAL_25cce879_4_k_cu_21188fb34cuda3std3__48in_placeE,(_ZN34_INTERNAL_25cce879_4_k_cu_21188fb34cuda3std6ranges3__45__cpo4sizeE - _ZN34_INTERNAL_25cce879_4_k_cu_21188fb34cuda3std3__48in_placeE)
_ZN34_INTERNAL_25cce879_4_k_cu_21188fb34cuda3std3__48in_placeE:
	.zero		1
	.type		_ZN34_INTERNAL_25cce879_4_k_cu_21188fb34cuda3std6ranges3__45__cpo4sizeE,@object
	.size		_ZN34_INTERNAL_25cce879_4_k_cu_21188fb34cuda3std6ranges3__45__cpo4sizeE,(_ZN34_INTERNAL_25cce879_4_k_cu_21188fb36thrust24THRUST_300001_SM_1000_NS12placeholders2_3E - _ZN34_INTERNAL_25cce879_4_k_cu_21188fb34cuda3std6ranges3__45__cpo4sizeE)
_ZN34_INTERNAL_25cce879_4_k_cu_21188fb34cuda3std6ranges3__45__cpo4sizeE:
	.zero		1
	.type		_ZN34_INTERNAL_25cce879_4_k_cu_21188fb36thrust24THRUST_300001_SM_1000_NS12placeholders2_3E,@object
	.size		_ZN34_INTERNAL_25cce879_4_k_cu_21188fb36thrust24THRUST_300001_SM_1000_NS12placeholders2_3E,(_ZN34_INTERNAL_25cce879_4_k_cu_21188fb34cuda3std3__45__cpo6cbeginE - _ZN34_INTERNAL_25cce879_4_k_cu_21188fb36thrust24THRUST_300001_SM_1000_NS12placeholders2_3E)
_ZN34_INTERNAL_25cce879_4_k_cu_21188fb36thrust24THRUST_300001_SM_1000_NS12placeholders2_3E:
	.zero		1
	.type		_ZN34_INTERNAL_25cce879_4_k_cu_21188fb34cuda3std3__45__cpo6cbeginE,@object
	.size		_ZN34_INTERNAL_25cce879_4_k_cu_21188fb34cuda3std3__45__cpo6cbeginE,(_ZN34_INTERNAL_25cce879_4_k_cu_21188fb34cuda3std6ranges3__45__cpo6cbeginE - _ZN34_INTERNAL_25cce879_4_k_cu_21188fb34cuda3std3__45__cpo6cbeginE)
_ZN34_INTERNAL_25cce879_4_k_cu_21188fb34cuda3std3__45__cpo6cbeginE:
	.zero		1
	.type		_ZN34_INTERNAL_25cce879_4_k_cu_21188fb34cuda3std6ranges3__45__cpo6cbeginE,@object
	.size		_ZN34_INTERNAL_25cce879_4_k_cu_21188fb34cuda3std6ranges3__45__cpo6cbeginE,(_ZN34_INTERNAL_25cce879_4_k_cu_21188fb36thrust24THRUST_300001_SM_1000_NS12placeholders2_7E - _ZN34_INTERNAL_25cce879_4_k_cu_21188fb34cuda3std6ranges3__45__cpo6cbeginE)
_ZN34_INTERNAL_25cce879_4_k_cu_21188fb34cuda3std6ranges3__45__cpo6cbeginE:
	.zero		1
	.type		_ZN34_INTERNAL_25cce879_4_k_cu_21188fb36thrust24THRUST_300001_SM_1000_NS12placeholders2_7E,@object
	.size		_ZN34_INTERNAL_25cce879_4_k_cu_21188fb36thrust24THRUST_300001_SM_1000_NS12placeholders2_7E,(_ZN34_INTERNAL_25cce879_4_k_cu_21188fb34cuda3std3__45__cpo7crbeginE - _ZN34_INTERNAL_25cce879_4_k_cu_21188fb36thrust24THRUST_300001_SM_1000_NS12placeholders2_7E)
_ZN34_INTERNAL_25cce879_4_k_cu_21188fb36thrust24THRUST_300001_SM_1000_NS12placeholders2_7E:
	.zero		1
	.type		_ZN34_INTERNAL_25cce879_4_k_cu_21188fb34cuda3std3__45__cpo7crbeginE,@object
	.size		_ZN34_INTERNAL_25cce879_4_k_cu_21188fb34cuda3std3__45__cpo7crbeginE,(_ZN34_INTERNAL_25cce879_4_k_cu_21188fb34cuda3std6ranges3__45__cpo4nextE - _ZN34_INTERNAL_25cce879_4_k_cu_21188fb34cuda3std3__45__cpo7crbeginE)
_ZN34_INTERNAL_25cce879_4_k_cu_21188fb34cuda3std3__45__cpo7crbeginE:
	.zero		1
	.type		_ZN34_INTERNAL_25cce879_4_k_cu_21188fb34cuda3std6ranges3__45__cpo4nextE,@object
	.size		_ZN34_INTERNAL_25cce879_4_k_cu_21188fb34cuda3std6ranges3__45__cpo4nextE,(_ZN34_INTERNAL_25cce879_4_k_cu_21188fb34cuda3std6ranges3__45__cpo4swapE - _ZN34_INTERNAL_25cce879_4_k_cu_21188fb34cuda3std6ranges3__45__cpo4nextE)
_ZN34_INTERNAL_25cce879_4_k_cu_21188fb34cuda3std6ranges3__45__cpo4nextE:
	.zero		1
	.type		_ZN34_INTERNAL_25cce879_4_k_cu_21188fb34cuda3std6ranges3__45__cpo4swapE,@object
	.size		_ZN34_INTERNAL_25cce879_4_k_cu_21188fb34cuda3std6ranges3__45__cpo4swapE,(_ZN34_INTERNAL_25cce879_4_k_cu_21188fb36thrust24THRUST_300001_SM_1000_NS8cuda_cub10par_nosyncE - _ZN34_INTERNAL_25cce879_4_k_cu_21188fb34cuda3std6ranges3__45__cpo4swapE)
_ZN34_INTERNAL_25cce879_4_k_cu_21188fb34cuda3std6ranges3__45__cpo4swapE:
	.zero		1
	.type		_ZN34_INTERNAL_25cce879_4_k_cu_21188fb36thrust24THRUST_300001_SM_1000_NS8cuda_cub10par_nosyncE,@object
	.size		_ZN34_INTERNAL_25cce879_4_k_cu_21188fb36thrust24THRUST_300001_SM_1000_NS8cuda_cub10par_nosyncE,(_ZN34_INTERNAL_25cce879_4_k_cu_21188fb36thrust24THRUST_300001_SM_1000_NS12placeholders2_9E - _ZN34_INTERNAL_25cce879_4_k_cu_21188fb36thrust24THRUST_300001_SM_1000_NS8cuda_cub10par_nosyncE)
_ZN34_INTERNAL_25cce879_4_k_cu_21188fb36thrust24THRUST_300001_SM_1000_NS8cuda_cub10par_nosyncE:
	.zero		1
	.type		_ZN34_INTERNAL_25cce879_4_k_cu_21188fb36thrust24THRUST_300001_SM_1000_NS12placeholders2_9E,@object
	.size		_ZN34_INTERNAL_25cce879_4_k_cu_21188fb36thrust24THRUST_300001_SM_1000_NS12placeholders2_9E,(_ZN34_INTERNAL_25cce879_4_k_cu_21188fb34cuda3std3__436_GLOBAL__N__25cce879_4_k_cu_21188fb36ignoreE - _ZN34_INTERNAL_25cce879_4_k_cu_21188fb36thrust24THRUST_300001_SM_1000_NS12placeholders2_9E)
_ZN34_INTERNAL_25cce879_4_k_cu_21188fb36thrust24THRUST_300001_SM_1000_NS12placeholders2_9E:
	.zero		1
	.type		_ZN34_INTERNAL_25cce879_4_k_cu_21188fb34cuda3std3__436_GLOBAL__N__25cce879_4_k_cu_21188fb36ignoreE,@object
	.size		_ZN34_INTERNAL_25cce879_4_k_cu_21188fb34cuda3std3__436_GLOBAL__N__25cce879_4_k_cu_21188fb36ignoreE,(_ZN34_INTERNAL_25cce879_4_k_cu_21188fb34cuda3std6ranges3__45__cpo4dataE - _ZN34_INTERNAL_25cce879_4_k_cu_21188fb34cuda3std3__436_GLOBAL__N__25cce879_4_k_cu_21188fb36ignoreE)
_ZN34_INTERNAL_25cce879_4_k_cu_21188fb34cuda3std3__436_GLOBAL__N__25cce879_4_k_cu_21188fb36ignoreE:
	.zero		1
	.type		_ZN34_INTERNAL_25cce879_4_k_cu_21188fb34cuda3std6ranges3__45__cpo4dataE,@object
	.size		_ZN34_INTERNAL_25cce879_4_k_cu_21188fb34cuda3std6ranges3__45__cpo4dataE,(_ZN34_INTERNAL_25cce879_4_k_cu_21188fb36thrust24THRUST_300001_SM_1000_NS12placeholders2_1E - _ZN34_INTERNAL_25cce879_4_k_cu_21188fb34cuda3std6ranges3__45__cpo4dataE)
_ZN34_INTERNAL_25cce879_4_k_cu_21188fb34cuda3std6ranges3__45__cpo4dataE:
	.zero		1
	.type		_ZN34_INTERNAL_25cce879_4_k_cu_21188fb36thrust24THRUST_300001_SM_1000_NS12placeholders2_1E,@object
	.size		_ZN34_INTERNAL_25cce879_4_k_cu_21188fb36thrust24THRUST_300001_SM_1000_NS12placeholders2_1E,(_ZN34_INTERNAL_25cce879_4_k_cu_21188fb34cuda3std3__45__cpo5beginE - _ZN34_INTERNAL_25cce879_4_k_cu_21188fb36thrust24THRUST_300001_SM_1000_NS12placeholders2_1E)
_ZN34_INTERNAL_25cce879_4_k_cu_21188fb36thrust24THRUST_300001_SM_1000_NS12placeholders2_1E:
	.zero		1
	.type		_ZN34_INTERNAL_25cce879_4_k_cu_21188fb34cuda3std3__45__cpo5beginE,@object
	.size		_ZN34_INTERNAL_25cce879_4_k_cu_21188fb34cuda3std3__45__cpo5beginE,(_ZN34_INTERNAL_25cce879_4_k_cu_21188fb34cuda3std6ranges3__45__cpo5beginE - _ZN34_INTERNAL_25cce879_4_k_cu_21188fb34cuda3std3__45__cpo5beginE)
_ZN34_INTERNAL_25cce879_4_k_cu_21188fb34cuda3std3__45__cpo5beginE:
	.zero		1
	.type		_ZN34_INTERNAL_25cce879_4_k_cu_21188fb34cuda3std6ranges3__45__cpo5beginE,@object
	.size		_ZN34_INTERNAL_25cce879_4_k_cu_21188fb34cuda3std6ranges3__45__cpo5beginE,(_ZN34_INTERNAL_25cce879_4_k_cu_21188fb36thrust24THRUST_300001_SM_1000_NS12placeholders2_5E - _ZN34_INTERNAL_25cce879_4_k_cu_21188fb34cuda3std6ranges3__45__cpo5beginE)
_ZN34_INTERNAL_25cce879_4_k_cu_21188fb34cuda3std6ranges3__45__cpo5beginE:
	.zero		1
	.type		_ZN34_INTERNAL_25cce879_4_k_cu_21188fb36thrust24THRUST_300001_SM_1000_NS12placeholders2_5E,@object
	.size		_ZN34_INTERNAL_25cce879_4_k_cu_21188fb36thrust24THRUST_300001_SM_1000_NS12placeholders2_5E,(_ZN34_INTERNAL_25cce879_4_k_cu_21188fb34cuda3std3__45__cpo6rbeginE - _ZN34_INTERNAL_25cce879_4_k_cu_21188fb36thrust24THRUST_300001_SM_1000_NS12placeholders2_5E)
_ZN34_INTERNAL_25cce879_4_k_cu_21188fb36thrust24THRUST_300001_SM_1000_NS12placeholders2_5E:
	.zero		1
	.type		_ZN34_INTERNAL_25cce879_4_k_cu_21188fb34cuda3std3__45__cpo6rbeginE,@object
	.size		_ZN34_INTERNAL_25cce879_4_k_cu_21188fb34cuda3std3__45__cpo6rbeginE,(_ZN34_INTERNAL_25cce879_4_k_cu_21188fb34cuda3std6ranges3__45__cpo7advanceE - _ZN34_INTERNAL_25cce879_4_k_cu_21188fb34cuda3std3__45__cpo6rbeginE)
_ZN34_INTERNAL_25cce879_4_k_cu_21188fb34cuda3std3__45__cpo6rbeginE:
	.zero		1
	.type		_ZN34_INTERNAL_25cce879_4_k_cu_21188fb34cuda3std6ranges3__45__cpo7advanceE,@object
	.size		_ZN34_INTERNAL_25cce879_4_k_cu_21188fb34cuda3std6ranges3__45__cpo7advanceE,(_ZN34_INTERNAL_25cce879_4_k_cu_21188fb34cuda3std3__47nulloptE - _ZN34_INTERNAL_25cce879_4_k_cu_21188fb34cuda3std6ranges3__45__cpo7advanceE)
_ZN34_INTERNAL_25cce879_4_k_cu_21188fb34cuda3std6ranges3__45__cpo7advanceE:
	.zero		1
	.type		_ZN34_INTERNAL_25cce879_4_k_cu_21188fb34cuda3std3__47nulloptE,@object
	.size		_ZN34_INTERNAL_25cce879_4_k_cu_21188fb34cuda3std3__47nulloptE,(_ZN34_INTERNAL_25cce879_4_k_cu_21188fb34cuda3std6ranges3__45__cpo8distanceE - _ZN34_INTERNAL_25cce879_4_k_cu_21188fb34cuda3std3__47nulloptE)
_ZN34_INTERNAL_25cce879_4_k_cu_21188fb34cuda3std3__47nulloptE:
	.zero		1
	.type		_ZN34_INTERNAL_25cce879_4_k_cu_21188fb34cuda3std6ranges3__45__cpo8distanceE,@object
	.size		_ZN34_INTERNAL_25cce879_4_k_cu_21188fb34cuda3std6ranges3__45__cpo8distanceE,(_ZN34_INTERNAL_25cce879_4_k_cu_21188fb36thrust24THRUST_300001_SM_1000_NS12placeholders3_10E - _ZN34_INTERNAL_25cce879_4_k_cu_21188fb34cuda3std6ranges3__45__cpo8distanceE)
_ZN34_INTERNAL_25cce879_4_k_cu_21188fb34cuda3std6ranges3__45__cpo8distanceE:
	.zero		1
	.type		_ZN34_INTERNAL_25cce879_4_k_cu_21188fb36thrust24THRUST_300001_SM_1000_NS12placeholders3_10E,@object
	.size		_ZN34_INTERNAL_25cce879_4_k_cu_21188fb36thrust24THRUST_300001_SM_1000_NS12placeholders3_10E,(_ZN34_INTERNAL_25cce879_4_k_cu_21188fb34cuda3std3__419piecewise_constructE - _ZN34_INTERNAL_25cce879_4_k_cu_21188fb36thrust24THRUST_300001_SM_1000_NS12placeholders3_10E)
_ZN34_INTERNAL_25cce879_4_k_cu_21188fb36thrust24THRUST_300001_SM_1000_NS12placeholders3_10E:
	.zero		1
	.type		_ZN34_INTERNAL_25cce879_4_k_cu_21188fb34cuda3std3__419piecewise_constructE,@object
	.size		_ZN34_INTERNAL_25cce879_4_k_cu_21188fb34cuda3std3__419piecewise_constructE,(_ZN34_INTERNAL_25cce879_4_k_cu_21188fb34cuda3std6ranges3__45__cpo5cdataE - _ZN34_INTERNAL_25cce879_4_k_cu_21188fb34cuda3std3__419piecewise_constructE)
_ZN34_INTERNAL_25cce879_4_k_cu_21188fb34cuda3std3__419piecewise_constructE:
	.zero		1
	.type		_ZN34_INTERNAL_25cce879_4_k_cu_21188fb34cuda3std6ranges3__45__cpo5cdataE,@object
	.size		_ZN34_INTERNAL_25cce879_4_k_cu_21188fb34cuda3std6ranges3__45__cpo5cdataE,(_ZN34_INTERNAL_25cce879_4_k_cu_21188fb36thrust24THRUST_300001_SM_1000_NS12placeholders2_2E - _ZN34_INTERNAL_25cce879_4_k_cu_21188fb34cuda3std6ranges3__45__cpo5cdataE)
_ZN34_INTERNAL_25cce879_4_k_cu_21188fb34cuda3std6ranges3__45__cpo5cdataE:
	.zero		1
	.type		_ZN34_INTERNAL_25cce879_4_k_cu_21188fb36thrust24THRUST_300001_SM_1000_NS12placeholders2_2E,@object
	.size		_ZN34_INTERNAL_25cce879_4_k_cu_21188fb36thrust24THRUST_300001_SM_1000_NS12placeholders2_2E,(_ZN34_INTERNAL_25cce879_4_k_cu_21188fb34cuda3std3__45__cpo3endE - _ZN34_INTERNAL_25cce879_4_k_cu_21188fb36thrust24THRUST_300001_SM_1000_NS12placeholders2_2E)
_ZN34_INTERNAL_25cce879_4_k_cu_21188fb36thrust24THRUST_300001_SM_1000_NS12placeholders2_2E:
	.zero		1
	.type		_ZN34_INTERNAL_25cce879_4_k_cu_21188fb34cuda3std3__45__cpo3endE,@object
	.size		_ZN34_INTERNAL_25cce879_4_k_cu_21188fb34cuda3std3__45__cpo3endE,(_ZN34_INTERNAL_25cce879_4_k_cu_21188fb34cuda3std6ranges3__45__cpo3endE - _ZN34_INTERNAL_25cce879_4_k_cu_21188fb34cuda3std3__45__cpo3endE)
_ZN34_INTERNAL_25cce879_4_k_cu_21188fb34cuda3std3__45__cpo3endE:
	.zero		1
	.type		_ZN34_INTERNAL_25cce879_4_k_cu_21188fb34cuda3std6ranges3__45__cpo3endE,@object
	.size		_ZN34_INTERNAL_25cce879_4_k_cu_21188fb34cuda3std6ranges3__45__cpo3endE,(_ZN34_INTERNAL_25cce879_4_k_cu_21188fb36thrust24THRUST_300001_SM_1000_NS12placeholders2_6E - _ZN34_INTERNAL_25cce879_4_k_cu_21188fb34cuda3std6ranges3__45__cpo3endE)
_ZN34_INTERNAL_25cce879_4_k_cu_21188fb34cuda3std6ranges3__45__cpo3endE:
	.zero		1
	.type		_ZN34_INTERNAL_25cce879_4_k_cu_21188fb36thrust24THRUST_300001_SM_1000_NS12placeholders2_6E,@object
	.size		_ZN34_INTERNAL_25cce879_4_k_cu_21188fb36thrust24THRUST_300001_SM_1000_NS12placeholders2_6E,(_ZN34_INTERNAL_25cce879_4_k_cu_21188fb34cuda3std3__45__cpo4rendE - _ZN34_INTERNAL_25cce879_4_k_cu_21188fb36thrust24THRUST_300001_SM_1000_NS12placeholders2_6E)
_ZN34_INTERNAL_25cce879_4_k_cu_21188fb36thrust24THRUST_300001_SM_1000_NS12placeholders2_6E:
	.zero		1
	.type		_ZN34_INTERNAL_25cce879_4_k_cu_21188fb34cuda3std3__45__cpo4rendE,@object
	.size		_ZN34_INTERNAL_25cce879_4_k_cu_21188fb34cuda3std3__45__cpo4rendE,(_ZN34_INTERNAL_25cce879_4_k_cu_21188fb34cuda3std6ranges3__45__cpo9iter_swapE - _ZN34_INTERNAL_25cce879_4_k_cu_21188fb34cuda3std3__45__cpo4rendE)
_ZN34_INTERNAL_25cce879_4_k_cu_21188fb34cuda3std3__45__cpo4rendE:
	.zero		1
	.type		_ZN34_INTERNAL_25cce879_4_k_cu_21188fb34cuda3std6ranges3__45__cpo9iter_swapE,@object
	.size		_ZN34_INTERNAL_25cce879_4_k_cu_21188fb34cuda3std6ranges3__45__cpo9iter_swapE,(_ZN34_INTERNAL_25cce879_4_k_cu_21188fb34cuda3std3__48unexpectE - _ZN34_INTERNAL_25cce879_4_k_cu_21188fb34cuda3std6ranges3__45__cpo9iter_swapE)
_ZN34_INTERNAL_25cce879_4_k_cu_21188fb34cuda3std6ranges3__45__cpo9iter_swapE:
	.zero		1
	.type		_ZN34_INTERNAL_25cce879_4_k_cu_21188fb34cuda3std3__48unexpectE,@object
	.size		_ZN34_INTERNAL_25cce879_4_k_cu_21188fb34cuda3std3__48unexpectE,(_ZN34_INTERNAL_25cce879_4_k_cu_21188fb36thrust24THRUST_300001_SM_1000_NS8cuda_cub3parE - _ZN34_INTERNAL_25cce879_4_k_cu_21188fb34cuda3std3__48unexpectE)
_ZN34_INTERNAL_25cce879_4_k_cu_21188fb34cuda3std3__48unexpectE:
	.zero		1
	.type		_ZN34_INTERNAL_25cce879_4_k_cu_21188fb36thrust24THRUST_300001_SM_1000_NS8cuda_cub3parE,@object
	.size		_ZN34_INTERNAL_25cce879_4_k_cu_21188fb36thrust24THRUST_300001_SM_1000_NS8cuda_cub3parE,(_ZN34_INTERNAL_25cce879_4_k_cu_21188fb36thrust24THRUST_300001_SM_1000_NS12placeholders2_4E - _ZN34_INTERNAL_25cce879_4_k_cu_21188fb36thrust24THRUST_300001_SM_1000_NS8cuda_cub3parE)
_ZN34_INTERNAL_25cce879_4_k_cu_21188fb36thrust24THRUST_300001_SM_1000_NS8cuda_cub3parE:
	.zero		1
	.type		_ZN34_INTERNAL_25cce879_4_k_cu_21188fb36thrust24THRUST_300001_SM_1000_NS12placeholders2_4E,@object
	.size		_ZN34_INTERNAL_25cce879_4_k_cu_21188fb36thrust24THRUST_300001_SM_1000_NS12placeholders2_4E,(_ZN34_INTERNAL_25cce879_4_k_cu_21188fb34cuda3std3__45__cpo4cendE - _ZN34_INTERNAL_25cce879_4_k_cu_21188fb36thrust24THRUST_300001_SM_1000_NS12placeholders2_4E)
_ZN34_INTERNAL_25cce879_4_k_cu_21188fb36thrust24THRUST_300001_SM_1000_NS12placeholders2_4E:
	.zero		1
	.type		_ZN34_INTERNAL_25cce879_4_k_cu_21188fb34cuda3std3__45__cpo4cendE,@object
	.size		_ZN34_INTERNAL_25cce879_4_k_cu_21188fb34cuda3std3__45__cpo4cendE,(_ZN34_INTERNAL_25cce879_4_k_cu_21188fb34cuda3std6ranges3__45__cpo4cendE - _ZN34_INTERNAL_25cce879_4_k_cu_21188fb34cuda3std3__45__cpo4cendE)
_ZN34_INTERNAL_25cce879_4_k_cu_21188fb34cuda3std3__45__cpo4cendE:
	.zero		1
	.type		_ZN34_INTERNAL_25cce879_4_k_cu_21188fb34cuda3std6ranges3__45__cpo4cendE,@object
	.size		_ZN34_INTERNAL_25cce879_4_k_cu_21188fb34cuda3std6ranges3__45__cpo4cendE,(_ZN34_INTERNAL_25cce879_4_k_cu_21188fb34cuda3std3__420unreachable_sentinelE - _ZN34_INTERNAL_25cce879_4_k_cu_21188fb34cuda3std6ranges3__45__cpo4cendE)
_ZN34_INTERNAL_25cce879_4_k_cu_21188fb34cuda3std6ranges3__45__cpo4cendE:
	.zero		1
	.type		_ZN34_INTERNAL_25cce879_4_k_cu_21188fb34cuda3std3__420unreachable_sentinelE,@object
	.size		_ZN34_INTERNAL_25cce879_4_k_cu_21188fb34cuda3std3__420unreachable_sentinelE,(_ZN34_INTERNAL_25cce879_4_k_cu_21188fb34cuda3std6ranges3__45__cpo5ssizeE - _ZN34_INTERNAL_25cce879_4_k_cu_21188fb34cuda3std3__420unreachable_sentinelE)
_ZN34_INTERNAL_25cce879_4_k_cu_21188fb34cuda3std3__420unreachable_sentinelE:
	.zero		1
	.type		_ZN34_INTERNAL_25cce879_4_k_cu_21188fb34cuda3std6ranges3__45__cpo5ssizeE,@object
	.size		_ZN34_INTERNAL_25cce879_4_k_cu_21188fb34cuda3std6ranges3__45__cpo5ssizeE,(_ZN34_INTERNAL_25cce879_4_k_cu_21188fb36thrust24THRUST_300001_SM_1000_NS12placeholders2_8E - _ZN34_INTERNAL_25cce879_4_k_cu_21188fb34cuda3std6ranges3__45__cpo5ssizeE)
_ZN34_INTERNAL_25cce879_4_k_cu_21188fb34cuda3std6ranges3__45__cpo5ssizeE:
	.zero		1
	.type		_ZN34_INTERNAL_25cce879_4_k_cu_21188fb36thrust24THRUST_300001_SM_1000_NS12placeholders2_8E,@object
	.size		_ZN34_INTERNAL_25cce879_4_k_cu_21188fb36thrust24THRUST_300001_SM_1000_NS12placeholders2_8E,(_ZN34_INTERNAL_25cce879_4_k_cu_21188fb34cuda3std3__45__cpo5crendE - _ZN34_INTERNAL_25cce879_4_k_cu_21188fb36thrust24THRUST_300001_SM_1000_NS12placeholders2_8E)
_ZN34_INTERNAL_25cce879_4_k_cu_21188fb36thrust24THRUST_300001_SM_1000_NS12placeholders2_8E:
	.zero		1
	.type		_ZN34_INTERNAL_25cce879_4_k_cu_21188fb34cuda3std3__45__cpo5crendE,@object
	.size		_ZN34_INTERNAL_25cce879_4_k_cu_21188fb34cuda3std3__45__cpo5crendE,(_ZN34_INTERNAL_25cce879_4_k_cu_21188fb34cuda3std6ranges3__45__cpo4prevE - _ZN34_INTERNAL_25cce879_4_k_cu_21188fb34cuda3std3__45__cpo5crendE)
_ZN34_INTERNAL_25cce879_4_k_cu_21188fb34cuda3std3__45__cpo5crendE:
	.zero		1
	.type		_ZN34_INTERNAL_25cce879_4_k_cu_21188fb34cuda3std6ranges3__45__cpo4prevE,@object
	.size		_ZN34_INTERNAL_25cce879_4_k_cu_21188fb34cuda3std6ranges3__45__cpo4prevE,(_ZN34_INTERNAL_25cce879_4_k_cu_21188fb34cuda3std6ranges3__45__cpo9iter_moveE - _ZN34_INTERNAL_25cce879_4_k_cu_21188fb34cuda3std6ranges3__45__cpo4prevE)
_ZN34_INTERNAL_25cce879_4_k_cu_21188fb34cuda3std6ranges3__45__cpo4prevE:
	.zero		1
	.type		_ZN34_INTERNAL_25cce879_4_k_cu_21188fb34cuda3std6ranges3__45__cpo9iter_moveE,@object
	.size		_ZN34_INTERNAL_25cce879_4_k_cu_21188fb34cuda3std6ranges3__45__cpo9iter_moveE,(_ZN34_INTERNAL_25cce879_4_k_cu_21188fb36thrust24THRUST_300001_SM_1000_NS6system6detail10sequential3seqE - _ZN34_INTERNAL_25cce879_4_k_cu_21188fb34cuda3std6ranges3__45__cpo9iter_moveE)
_ZN34_INTERNAL_25cce879_4_k_cu_21188fb34cuda3std6ranges3__45__cpo9iter_moveE:
	.zero		1
	.type		_ZN34_INTERNAL_25cce879_4_k_cu_21188fb36thrust24THRUST_300001_SM_1000_NS6system6detail10sequential3seqE,@object
	.size		_ZN34_INTERNAL_25cce879_4_k_cu_21188fb36thrust24THRUST_300001_SM_1000_NS6system6detail10sequential3seqE,(.L_31 - _ZN34_INTERNAL_25cce879_4_k_cu_21188fb36thrust24THRUST_300001_SM_1000_NS6system6detail10sequential3seqE)
_ZN34_INTERNAL_25cce879_4_k_cu_21188fb36thrust24THRUST_300001_SM_1000_NS6system6detail10sequential3seqE:
	.zero		1
.L_31:


//--------------------- .nv.constant0._ZN3cub18CUB_300001_SM_10006detail8for_each13static_kernelINS2_12policy_hub_t12policy_500_tEmN6thrust24THRUST_300001_SM_1000_NS8cuda_cub20__uninitialized_fill7functorINS7_10device_ptrIfEEfEEEEvT0_T1_ --------------------------
	.section	.nv.constant0._ZN3cub18CUB_300001_SM_10006detail8for_each13static_kernelINS2_12policy_hub_t12policy_500_tEmN6thrust24THRUST_300001_SM_1000_NS8cuda_cub20__uninitialized_fill7functorINS7_10device_ptrIfEEfEEEEvT0_T1_,"a",@progbits
	.sectionflags	@""
	.align	4
.nv.constant0._ZN3cub18CUB_300001_SM_10006detail8for_each13static_kernelINS2_12policy_hub_t12policy_500_tEmN6thrust24THRUST_300001_SM_1000_NS8cuda_cub20__uninitialized_fill7functorINS7_10device_ptrIfEEfEEEEvT0_T1_:
	.zero		920


//--------------------- .nv.constant0._ZN3cub18CUB_300001_SM_10006detail11EmptyKernelIvEEvv --------------------------
	.section	.nv.constant0._ZN3cub18CUB_300001_SM_10006detail11EmptyKernelIvEEvv,"a",@progbits
	.sectionflags	@""
	.align	4
.nv.constant0._ZN3cub18CUB_300001_SM_10006detail11EmptyKernelIvEEvv:
	.zero		896


//--------------------- .nv.constant0._Z6vecAddPfS_S_i --------------------------
	.section	.nv.constant0._Z6vecAddPfS_S_i,"a",@progbits
	.sectionflags	@""
	.align	4
.nv.constant0._Z6vecAddPfS_S_i:
	.zero		924


//--------------------- SYMBOLS --------------------------

	.type		.nv.reservedSmem.offset0,@object
	.size		.nv.reservedSmem.offset0,0x4
